	.target	sm_90a

	.elftype	@"ET_EXEC"


//--------------------- .note.nv.tkinfo           --------------------------
	.section	.note.nv.tkinfo,"",@"SHT_NOTE"
	.sectionflags	@"SHF_NOTE_NV_TKINFO"
	.tkinfo
        /*0018*/ 	.word	0x00000002
        /*0030*/ 	.string	""
        /*0030*/ 	.string	"ptxas"
        /*0030*/ 	.string	"Cuda compilation tools, release 13.0, V13.0.88"
        /*0030*/ 	.string	"Build cuda_13.0.r13.0/compiler.36424714_0"
        /*0030*/ 	.string	"-v  -suppress-debug-info  -lineinfo  -arch sm_90a "



//--------------------- .note.nv.cuinfo           --------------------------
	.section	.note.nv.cuinfo,"",@"SHT_NOTE"
	.sectionflags	@"SHF_NOTE_NV_CUINFO"
        /*0018*/ 	.short	0x0002
        /*001a*/ 	.short	0x005a
        /*001c*/ 	.short	0x0082
	.zero		2


//--------------------- .nv.info                  --------------------------
	.section	.nv.info,"",@"SHT_CUDA_INFO"
	.align	4


	//----- nvinfo : EIATTR_REGCOUNT
	.align		4
        /*0000*/ 	.byte	0x04, 0x2f
        /*0002*/ 	.short	(.L_1 - .L_0)
	.align		4
.L_0:
        /*0004*/ 	.word	index@(gluon_wgmma)
        /*0008*/ 	.word	0x0000005a


	//----- nvinfo : EIATTR_FRAME_SIZE
	.align		4
.L_1:
        /*000c*/ 	.byte	0x04, 0x11
        /*000e*/ 	.short	(.L_3 - .L_2)
	.align		4
.L_2:
        /*0010*/ 	.word	index@(gluon_wgmma)
        /*0014*/ 	.word	0x00000000


	//----- nvinfo : EIATTR_MIN_STACK_SIZE
	.align		4
.L_3:
        /*0018*/ 	.byte	0x04, 0x12
        /*001a*/ 	.short	(.L_5 - .L_4)
	.align		4
.L_4:
        /*001c*/ 	.word	index@(gluon_wgmma)
        /*0020*/ 	.word	0x00000000
.L_5:


//--------------------- .nv.compat                --------------------------
	.section	.nv.compat,"",@"SHT_CUDA_COMPAT_INFO"
	.align	4
        /*0000*/ 	.byte	0x02, 0x09, 0x01, 0x00, 0x02, 0x02, 0x04, 0x00, 0x02, 0x05, 0x05, 0x00, 0x03, 0x07, 0x01, 0x01
        /*0010*/ 	.byte	0x02, 0x03, 0x03, 0x00, 0x02, 0x06, 0x01, 0x00, 0x04, 0x0b, 0x08, 0x00, 0x00, 0x00, 0x00, 0x00
        /*0020*/ 	.byte	0x00, 0x00, 0x00, 0x00


//--------------------- .nv.info.gluon_wgmma      --------------------------
	.section	.nv.info.gluon_wgmma,"",@"SHT_CUDA_INFO"
	.sectionflags	@""
	.align	4


	//----- nvinfo : EIATTR_CUDA_API_VERSION
	.align		4
        /*0000*/ 	.byte	0x04, 0x37
        /*0002*/ 	.short	(.L_7 - .L_6)
.L_6:
        /*0004*/ 	.word	0x00000082


	//----- nvinfo : EIATTR_KPARAM_INFO
	.align		4
.L_7:
        /*0008*/ 	.byte	0x04, 0x17
        /*000a*/ 	.short	(.L_9 - .L_8)
.L_8:
        /*000c*/ 	.word	0x00000000
        /*0010*/ 	.short	0x000a
        /*0012*/ 	.short	0x0048
        /*0014*/ 	.byte	0x00, 0xf4, 0x21, 0x00


	//----- nvinfo : EIATTR_KPARAM_INFO
	.align		4
.L_9:
        /*0018*/ 	.byte	0x04, 0x17
        /*001a*/ 	.short	(.L_11 - .L_10)
.L_10:
        /*001c*/ 	.word	0x00000000
        /*0020*/ 	.short	0x0009
        /*0022*/ 	.short	0x0040
        /*0024*/ 	.byte	0x00, 0xf4, 0x21, 0x00


	//----- nvinfo : EIATTR_KPARAM_INFO
	.align		4
.L_11:
        /*0028*/ 	.byte	0x04, 0x17
        /*002a*/ 	.short	(.L_13 - .L_12)
.L_12:
        /*002c*/ 	.word	0x00000000
        /*0030*/ 	.short	0x0008
        /*0032*/ 	.short	0x0038
        /*0034*/ 	.byte	0x00, 0xf0, 0x21, 0x00


	//----- nvinfo : EIATTR_KPARAM_INFO
	.align		4
.L_13:
        /*0038*/ 	.byte	0x04, 0x17
        /*003a*/ 	.short	(.L_15 - .L_14)
.L_14:
        /*003c*/ 	.word	0x00000000
        /*0040*/ 	.short	0x0007
        /*0042*/ 	.short	0x0030
        /*0044*/ 	.byte	0x00, 0xf0, 0x21, 0x00


	//----- nvinfo : EIATTR_KPARAM_INFO
	.align		4
.L_15:
        /*0048*/ 	.byte	0x04, 0x17
        /*004a*/ 	.short	(.L_17 - .L_16)
.L_16:
        /*004c*/ 	.word	0x00000000
        /*0050*/ 	.short	0x0006
        /*0052*/ 	.short	0x0028
        /*0054*/ 	.byte	0x00, 0xf0, 0x21, 0x00


	//----- nvinfo : EIATTR_KPARAM_INFO
	.align		4
.L_17:
        /*0058*/ 	.byte	0x04, 0x17
        /*005a*/ 	.short	(.L_19 - .L_18)
.L_18:
        /*005c*/ 	.word	0x00000000
        /*0060*/ 	.short	0x0005
        /*0062*/ 	.short	0x0020
        /*0064*/ 	.byte	0x00, 0xf0, 0x11, 0x00


	//----- nvinfo : EIATTR_KPARAM_INFO
	.align		4
.L_19:
        /*0068*/ 	.byte	0x04, 0x17
        /*006a*/ 	.short	(.L_21 - .L_20)
.L_20:
        /*006c*/ 	.word	0x00000000
        /*0070*/ 	.short	0x0004
        /*0072*/ 	.short	0x001c
        /*0074*/ 	.byte	0x00, 0xf0, 0x11, 0x00


	//----- nvinfo : EIATTR_KPARAM_INFO
	.align		4
.L_21:
        /*0078*/ 	.byte	0x04, 0x17
        /*007a*/ 	.short	(.L_23 - .L_22)
.L_22:
        /*007c*/ 	.word	0x00000000
        /*0080*/ 	.short	0x0003
        /*0082*/ 	.short	0x0018
        /*0084*/ 	.byte	0x00, 0xf0, 0x11, 0x00


	//----- nvinfo : EIATTR_KPARAM_INFO
	.align		4
.L_23:
        /*0088*/ 	.byte	0x04, 0x17
        /*008a*/ 	.short	(.L_25 - .L_24)
.L_24:
        /*008c*/ 	.word	0x00000000
        /*0090*/ 	.short	0x0002
        /*0092*/ 	.short	0x0010
        /*0094*/ 	.byte	0x00, 0xf4, 0x21, 0x00


	//----- nvinfo : EIATTR_KPARAM_INFO
	.align		4
.L_25:
        /*0098*/ 	.byte	0x04, 0x17
        /*009a*/ 	.short	(.L_27 - .L_26)
.L_26:
        /*009c*/ 	.word	0x00000000
        /*00a0*/ 	.short	0x0001
        /*00a2*/ 	.short	0x0008
        /*00a4*/ 	.byte	0x00, 0xf4, 0x21, 0x00


	//----- nvinfo : EIATTR_KPARAM_INFO
	.align		4
.L_27:
        /*00a8*/ 	.byte	0x04, 0x17
        /*00aa*/ 	.short	(.L_29 - .L_28)
.L_28:
        /*00ac*/ 	.word	0x00000000
        /*00b0*/ 	.short	0x0000
        /*00b2*/ 	.short	0x0000
        /*00b4*/ 	.byte	0x00, 0xf4, 0x21, 0x00


	//----- nvinfo : EIATTR_SPARSE_MMA_MASK
	.align		4
.L_29:
        /*00b8*/ 	.byte	0x03, 0x50
        /*00ba*/ 	.short	0x0000


	//----- nvinfo : EIATTR_MAXREG_COUNT
	.align		4
        /*00bc*/ 	.byte	0x03, 0x1b
        /*00be*/ 	.short	0x00ff


	//----- nvinfo : EIATTR_NUM_BARRIERS
	.align		4
        /*00c0*/ 	.byte	0x02, 0x4c
        /*00c2*/ 	.byte	0x01
	.zero		1


	//----- nvinfo : EIATTR_MERCURY_ISA_VERSION
	.align		4
        /*00c4*/ 	.byte	0x03, 0x5f
        /*00c6*/ 	.short	0x0101


	//----- nvinfo : EIATTR_INT_WARP_WIDE_INSTR_OFFSETS
	.align		4
        /*00c8*/ 	.byte	0x04, 0x31
        /*00ca*/ 	.short	(.L_31 - .L_30)


	//   ....[0]....
.L_30:
        /*00cc*/ 	.word	0x000013d0


	//   ....[1]....
        /*00d0*/ 	.word	0x000013f0


	//   ....[2]....
        /*00d4*/ 	.word	0x00001400


	//   ....[3]....
        /*00d8*/ 	.word	0x00001410


	//   ....[4]....
        /*00dc*/ 	.word	0x00001520


	//   ....[5]....
        /*00e0*/ 	.word	0x000018d0


	//   ....[6]....
        /*00e4*/ 	.word	0x000018e0


	//   ....[7]....
        /*00e8*/ 	.word	0x00001950


	//   ....[8]....
        /*00ec*/ 	.word	0x00001960


	//   ....[9]....
        /*00f0*/ 	.word	0x00001d30


	//   ....[10]....
        /*00f4*/ 	.word	0x00001d50


	//----- nvinfo : EIATTR_COOP_GROUP_MASK_REGIDS
	.align		4
.L_31:
        /*00f8*/ 	.byte	0x04, 0x29
        /*00fa*/ 	.short	(.L_33 - .L_32)


	//   ....[0]....
.L_32:
        /*00fc*/ 	.word	0xffffffff


	//   ....[1]....
        /*0100*/ 	.word	0xffffffff


	//   ....[2]....
        /*0104*/ 	.word	0xffffffff


	//----- nvinfo : EIATTR_COOP_GROUP_INSTR_OFFSETS
	.align		4
.L_33:
        /*0108*/ 	.byte	0x04, 0x28
        /*010a*/ 	.short	(.L_35 - .L_34)


	//   ....[0]....
.L_34:
        /*010c*/ 	.word	0x00000140


	//   ....[1]....
        /*0110*/ 	.word	0x000006e0


	//   ....[2]....
        /*0114*/ 	.word	0x00000cd0


	//----- nvinfo : EIATTR_MBARRIER_INSTR_OFFSETS
	.align		4
.L_35:
        /*0118*/ 	.byte	0x04, 0x39
        /*011a*/ 	.short	(.L_37 - .L_36)


	//   ....[0]....
.L_36:
        /*011c*/ 	.word	0x00001570
        /*0120*/ 	.word	0x000000ff
        /*0124*/ 	.word	0x00006000
        /*0128*/ 	.short	0x0100
        /*012a*/ 	.byte	0x08
	.zero		1


	//   ....[1]....
        /*012c*/ 	.word	0x00001590
        /*0130*/ 	.word	0x000000ff
        /*0134*/ 	.word	0x00006008
        /*0138*/ 	.short	0x0100
        /*013a*/ 	.byte	0x08
	.zero		1


	//   ....[2]....
        /*013c*/ 	.word	0x000015c0
        /*0140*/ 	.word	0x000000ff
        /*0144*/ 	.word	0x00006010
        /*0148*/ 	.short	0x0100
        /*014a*/ 	.byte	0x08
	.zero		1


	//   ....[3]....
        /*014c*/ 	.word	0x000015e0
        /*0150*/ 	.word	0x000000ff
        /*0154*/ 	.word	0x00006018
        /*0158*/ 	.short	0x0100
        /*015a*/ 	.byte	0x08
	.zero		1


	//   ....[4]....
        /*015c*/ 	.word	0x00001a10
        /*0160*/ 	.word	0x000000ff
        /*0164*/ 	.word	0x00006000
        /*0168*/ 	.short	0x010a
        /*016a*/ 	.byte	0x09
	.zero		1


	//   ....[5]....
        /*016c*/ 	.word	0x00001ca0
        /*0170*/ 	.word	0x000000ff
        /*0174*/ 	.word	0x00006000
        /*0178*/ 	.short	0x0108
        /*017a*/ 	.byte	0x08
	.zero		1


	//   ....[6]....
        /*017c*/ 	.word	0x00001dc0
        /*0180*/ 	.word	0x000000ff
        /*0184*/ 	.word	0x00006008
        /*0188*/ 	.short	0x0108
        /*018a*/ 	.byte	0x08
	.zero		1


	//   ....[7]....
        /*018c*/ 	.word	0x00001ea0
        /*0190*/ 	.word	0x000000ff
        /*0194*/ 	.word	0x00006010
        /*0198*/ 	.short	0x0108
        /*019a*/ 	.byte	0x08
	.zero		1


	//   ....[8]....
        /*019c*/ 	.word	0x00001f10
        /*01a0*/ 	.word	0x000000ff
        /*01a4*/ 	.word	0x00006018
        /*01a8*/ 	.short	0x0108
        /*01aa*/ 	.byte	0x08
	.zero		1


	//   ....[9]....
        /*01ac*/ 	.word	0x000021d0
        /*01b0*/ 	.word	0x000000ff
        /*01b4*/ 	.word	0x00006000
        /*01b8*/ 	.short	0x010a
        /*01ba*/ 	.byte	0x09
	.zero		1


	//----- nvinfo : EIATTR_NUM_MBARRIERS
	.align		4
.L_37:
        /*01bc*/ 	.byte	0x03, 0x38
        /*01be*/ 	.short	0x0004


	//----- nvinfo : EIATTR_EXIT_INSTR_OFFSETS
	.align		4
        /*01c0*/ 	.byte	0x04, 0x1c
        /*01c2*/ 	.short	(.L_39 - .L_38)


	//   ....[0]....
.L_38:
        /*01c4*/ 	.word	0x000021c0


	//----- nvinfo : EIATTR_REQNTID
	.align		4
.L_39:
        /*01c8*/ 	.byte	0x04, 0x10
        /*01ca*/ 	.short	(.L_41 - .L_40)
.L_40:
        /*01cc*/ 	.word	0x00000080
        /*01d0*/ 	.word	0x00000001
        /*01d4*/ 	.word	0x00000001


	//----- nvinfo : EIATTR_CRS_STACK_SIZE
	.align		4
.L_41:
        /*01d8*/ 	.byte	0x04, 0x1e
        /*01da*/ 	.short	(.L_43 - .L_42)
.L_42:
        /*01dc*/ 	.word	0x00000000


	//----- nvinfo : EIATTR_CBANK_PARAM_SIZE
	.align		4
.L_43:
        /*01e0*/ 	.byte	0x03, 0x19
        /*01e2*/ 	.short	0x0050


	//----- nvinfo : EIATTR_PARAM_CBANK
	.align		4
        /*01e4*/ 	.byte	0x04, 0x0a
        /*01e6*/ 	.short	(.L_45 - .L_44)
	.align		4
.L_44:
        /*01e8*/ 	.word	index@(.nv.constant0.gluon_wgmma)
        /*01ec*/ 	.short	0x0210
        /*01ee*/ 	.short	0x0050


	//----- nvinfo : EIATTR_SW_WAR
	.align		4
.L_45:
        /*01f0*/ 	.byte	0x04, 0x36
        /*01f2*/ 	.short	(.L_47 - .L_46)
.L_46:
        /*01f4*/ 	.word	0x00000008
.L_47:


//--------------------- .nv.callgraph             --------------------------
	.section	.nv.callgraph,"",@"SHT_CUDA_CALLGRAPH"
	.align	4
	.sectionentsize	8
	.align		4
        /*0000*/ 	.word	0x00000000
	.align		4
        /*0004*/ 	.word	0xffffffff
	.align		4
        /*0008*/ 	.word	0x00000000
	.align		4
        /*000c*/ 	.word	0xfffffffe
	.align		4
        /*0010*/ 	.word	0x00000000
	.align		4
        /*0014*/ 	.word	0xfffffffd
	.align		4
        /*0018*/ 	.word	0x00000000
	.align		4
        /*001c*/ 	.word	0xfffffffc


//--------------------- .text.gluon_wgmma         --------------------------
	.section	.text.gluon_wgmma,"ax",@progbits
	.align	128
        .global         gluon_wgmma
        .type           gluon_wgmma,@function
        .size           gluon_wgmma,(.L_x_53 - gluon_wgmma)
        .other          gluon_wgmma,@"STO_CUDA_ENTRY STV_DEFAULT"
gluon_wgmma:
.text.gluon_wgmma:
[----:B------:R-:W-:Y:S01]  /*0000*/  LDC R1, c[0x0][0x28] ;  /* 0x00000a00ff017b82 */ /* 0x000fe20000000800 */
[----:B------:R-:W1:Y:S07]  /*0010*/  S2R R0, SR_TID.X ;  /* 0x0000000000007919 */ /* 0x000e6e0000002100 */
[----:B------:R-:W2:Y:S01]  /*0020*/  S2UR UR4, SR_CgaCtaId ;  /* 0x00000000000479c3 */ /* 0x000ea20000008800 */
[----:B------:R-:W-:Y:S01]  /*0030*/  UMOV UR8, 0x400 ;  /* 0x0000040000087882 */ /* 0x000fe20000000000 */
[----:B------:R-:W-:Y:S01]  /*0040*/  ULDC UR6, c[0x0][0xc] ;  /* 0x0000030000067ab9 */ /* 0x000fe20000000800 */
[----:B------:R-:W-:Y:S01]  /*0050*/  ULDC.64 UR24, c[0x0][0x250] ;  /* 0x0000940000187ab9 */ /* 0x000fe20000000a00 */
[----:B------:R-:W-:Y:S04]  /*0060*/  BSSY B0, `(.L_x_0) ;  /* 0x000001e000007945 */ /* 0x000fe80003800000 */
[----:B------:R-:W3:Y:S08]  /*0070*/  LDC R12, c[0x0][0x230] ;  /* 0x00008c00ff0c7b82 */ /* 0x000ef00000000800 */
[----:B------:R-:W-:Y:S08]  /*0080*/  S2UR UR28, SR_CTAID.Y ;  /* 0x00000000001c79c3 */ /* 0x000ff00000002600 */
[----:B------:R-:W4:Y:S01]  /*0090*/  S2UR UR5, SR_CTAID.Z ;  /* 0x00000000000579c3 */ /* 0x000f220000002700 */
[----:B--2---:R-:W-:-:S03]  /*00a0*/  ULEA UR8, UR4, UR8, 0x18 ;  /* 0x0000000804087291 */ /* 0x004fc6000f8ec03f */
[----:B------:R-:W-:Y:S01]  /*00b0*/  ULDC UR4, c[0x0][0x10] ;  /* 0x0000040000047ab9 */ /* 0x000fe20000000800 */
[----:B-1----:R-:W-:-:S03]  /*00c0*/  LOP3.LUT R7, R0, 0x7f, RZ, 0xc0, !PT ;  /* 0x0000007f00077812 */ /* 0x002fc600078ec0ff */
[----:B------:R-:W1:Y:S01]  /*00d0*/  S2UR UR29, SR_CTAID.X ;  /* 0x00000000001d79c3 */ /* 0x000e620000002500 */
[----:B---3--:R-:W-:Y:S01]  /*00e0*/  VIADD R5, R12, 0xffffffff ;  /* 0xffffffff0c057836 */ /* 0x008fe20000000000 */
[C---:B------:R-:W-:Y:S02]  /*00f0*/  ISETP.GE.U32.AND P0, PT, R7.reuse, 0x20, PT ;  /* 0x000000200700780c */ /* 0x040fe40003f06070 */
[C---:B------:R-:W-:Y:S02]  /*0100*/  ISETP.NE.U32.AND P2, PT, R7.reuse, RZ, PT ;  /* 0x000000ff0700720c */ /* 0x040fe40003f45070 */
[----:B------:R-:W-:Y:S02]  /*0110*/  LEA R4, R7, UR8, 0x2 ;  /* 0x0000000807047c11 */ /* 0x000fe4000f8e10ff */
[----:B------:R-:W2:Y:S07]  /*0120*/  LDC R6, c[0x0][0x228] ;  /* 0x00008a00ff067b82 */ /* 0x000eae0000000800 */
[----:B------:R3:W-:Y:S01]  /*0130*/  @!P0 STS [R4], RZ ;  /* 0x000000ff04008388 */ /* 0x0007e20000000800 */
[----:B------:R-:W-:-:S03]  /*0140*/  NOP ;  /* 0x0000000000007918 */ /* 0x000fc60000000000 */
[----:B------:R3:W-:Y:S01]  /*0150*/  @!P2 STS [UR8+0x20], R5 ;  /* 0x00002005ff00a988 */ /* 0x0007e20008000808 */
[----:B----4-:R-:W-:-:S04]  /*0160*/  UIMAD UR4, UR5, UR4, UR28 ;  /* 0x00000004050472a4 */ /* 0x010fc8000f8e021c */
[----:B-1----:R-:W-:-:S04]  /*0170*/  UIMAD UR4, UR4, UR6, UR29 ;  /* 0x00000006040472a4 */ /* 0x002fc8000f8e021d */
[----:B------:R-:W-:Y:S01]  /*0180*/  UIMAD UR5, UR4, 0x180, URZ ;  /* 0x00000180040578a4 */ /* 0x000fe2000f8e023f */
[----:B--2---:R-:W-:Y:S02]  /*0190*/  VIADD R6, R6, 0xffffffff ;  /* 0xffffffff06067836 */ /* 0x004fe40000000000 */
[----:B------:R-:W-:Y:S01]  /*01a0*/  UMOV UR4, URZ ;  /* 0x0000003f00047c82 */ /* 0x000fe20008000000 */
[----:B------:R-:W-:-:S04]  /*01b0*/  UIADD3 UR6, UP0, UR5, UR24, URZ ;  /* 0x0000001805067290 */ /* 0x000fc8000ff1e03f */
[----:B------:R-:W-:Y:S01]  /*01c0*/  ULEA.HI.X.SX32 UR7, UR5, UR25, 0x1, UP0 ;  /* 0x0000001905077291 */ /* 0x000fe200080f0e3f */
[----:B---3--:R-:W-:Y:S11]  /*01d0*/  @P2 BRA `(.L_x_1) ;  /* 0x0000000000182947 */ /* 0x008ff60003800000 */
[----:B------:R-:W1:Y:S01]  /*01e0*/  LDS R2, [UR8+0x8] ;  /* 0x00000808ff027984 */ /* 0x000e620008000800 */
[----:B------:R-:W2:Y:S01]  /*01f0*/  LDC.64 R8, c[0x0][0x210] ;  /* 0x00008400ff087b82 */ /* 0x000ea20000000a00 */
[----:B------:R-:W-:Y:S02]  /*0200*/  IMAD.MOV.U32 R3, RZ, RZ, 0x70 ;  /* 0x00000070ff037424 */ /* 0x000fe400078e00ff */
[----:B--2---:R2:W-:Y:S03]  /*0210*/  STS.64 [UR8], R8 ;  /* 0x00000008ff007988 */ /* 0x0045e60008000a08 */
[----:B-1----:R-:W-:-:S05]  /*0220*/  LOP3.LUT R2, R2, 0x10, R3, 0xd8, !PT ;  /* 0x0000001002027812 */ /* 0x002fca00078ed803 */
[----:B------:R2:W-:Y:S02]  /*0230*/  STS [UR8+0x8], R2 ;  /* 0x00000802ff007988 */ /* 0x0005e40008000808 */
.L_x_1:
[----:B------:R-:W-:Y:S05]  /*0240*/  BSYNC B0 ;  /* 0x0000000000007941 */ /* 0x000fea0003800000 */
.L_x_0:
[----:B------:R-:W-:Y:S04]  /*0250*/  BSSY B0, `(.L_x_2) ;  /* 0x000000a000007945 */ /* 0x000fe80003800000 */
[----:B------:R-:W-:Y:S05]  /*0260*/  @P2 BRA `(.L_x_3) ;  /* 0x0000000000202947 */ /* 0x000fea0003800000 */
[----:B--2---:R-:W1:Y:S01]  /*0270*/  LDS R2, [UR8+0x34] ;  /* 0x00003408ff027984 */ /* 0x004e620008000800 */
[----:B------:R-:W-:Y:S02]  /*0280*/  IMAD.MOV.U32 R3, RZ, RZ, 0x1f000000 ;  /* 0x1f000000ff037424 */ /* 0x000fe400078e00ff */
[----:B------:R-:W-:Y:S01]  /*0290*/  @!P2 IMAD.MOV.U32 R8, RZ, RZ, 0x3f ;  /* 0x0000003fff08a424 */ /* 0x000fe200078e00ff */
[----:B------:R-:W2:Y:S02]  /*02a0*/  @!P2 LDS R9, [UR8+0x38] ;  /* 0x00003808ff09a984 */ /* 0x000ea40008000800 */
[----:B-1----:R-:W-:Y:S02]  /*02b0*/  LOP3.LUT R2, R2, 0xff000000, R3, 0xb8, !PT ;  /* 0xff00000002027812 */ /* 0x002fe400078eb803 */
[----:B--2---:R-:W-:-:S03]  /*02c0*/  @!P2 LOP3.LUT R3, R9, 0xff, R8, 0xb8, !PT ;  /* 0x000000ff0903a812 */ /* 0x004fc600078eb808 */
[----:B------:R1:W-:Y:S04]  /*02d0*/  STS [UR8+0x34], R2 ;  /* 0x00003402ff007988 */ /* 0x0003e80008000808 */
[----:B------:R1:W-:Y:S02]  /*02e0*/  @!P2 STS [UR8+0x38], R3 ;  /* 0x00003803ff00a988 */ /* 0x0003e40008000808 */
.L_x_3:
[----:B------:R-:W-:Y:S05]  /*02f0*/  BSYNC B0 ;  /* 0x0000000000007941 */ /* 0x000fea0003800000 */
.L_x_2:
[----:B------:R-:W-:Y:S04]  /*0300*/  BSSY B0, `(.L_x_4) ;  /* 0x000000a000007945 */ /* 0x000fe80003800000 */
[----:B------:R-:W-:Y:S05]  /*0310*/  @P2 BRA `(.L_x_5) ;  /* 0x0000000000202947 */ /* 0x000fea0003800000 */
[----:B-12---:R-:W1:Y:S01]  /*0320*/  LDS R2, [UR8+0x1c] ;  /* 0x00001c08ff027984 */ /* 0x006e620008000800 */
[----:B------:R-:W2:Y:S03]  /*0330*/  LDC.64 R10, c[0x0][0x238] ;  /* 0x00008e00ff0a7b82 */ /* 0x000ea60000000a00 */
[----:B------:R3:W-:Y:S01]  /*0340*/  STS [UR8+0x24], R6 ;  /* 0x00002406ff007988 */ /* 0x0007e20008000808 */
[--C-:B--2---:R-:W-:Y:S02]  /*0350*/  SHF.R.U32.HI R9, RZ, 0x4, R11.reuse ;  /* 0x00000004ff097819 */ /* 0x104fe4000001160b */
[----:B------:R-:W-:-:S05]  /*0360*/  SHF.R.U64 R3, R10, 0x4, R11 ;  /* 0x000000040a037819 */ /* 0x000fca000000120b */
[----:B------:R3:W-:Y:S01]  /*0370*/  STS [UR8+0xc], R3 ;  /* 0x00000c03ff007988 */ /* 0x0007e20008000808 */
[----:B-1----:R-:W-:-:S05]  /*0380*/  LOP3.LUT R2, R2, 0xf, R9, 0xb8, !PT ;  /* 0x0000000f02027812 */ /* 0x002fca00078eb809 */
[----:B------:R3:W-:Y:S02]  /*0390*/  STS [UR8+0x1c], R2 ;  /* 0x00001c02ff007988 */ /* 0x0007e40008000808 */
.L_x_5:
[----:B------:R-:W-:Y:S05]  /*03a0*/  BSYNC B0 ;  /* 0x0000000000007941 */ /* 0x000fea0003800000 */
.L_x_4:
[----:B------:R-:W-:Y:S04]  /*03b0*/  BSSY B1, `(.L_x_6) ;  /* 0x000001d000017945 */ /* 0x000fe80003800000 */
[----:B------:R-:W-:Y:S04]  /*03c0*/  BSSY B0, `(.L_x_7) ;  /* 0x0000018000007945 */ /* 0x000fe80003800000 */
[----:B------:R-:W-:Y:S05]  /*03d0*/  @P2 BRA `(.L_x_8) ;  /* 0x00000000001c2947 */ /* 0x000fea0003800000 */
[----:B-123--:R-:W1:Y:S02]  /*03e0*/  LDS R2, [UR8+0x34] ;  /* 0x00003408ff027984 */ /* 0x00ee640008000800 */
[----:B-1----:R-:W-:-:S05]  /*03f0*/  LOP3.LUT R2, R2, 0x7, RZ, 0xb8, !PT ;  /* 0x0000000702027812 */ /* 0x002fca00078eb8ff */
[----:B------:R1:W-:Y:S01]  /*0400*/  STS [UR8+0x34], R2 ;  /* 0x00003402ff007988 */ /* 0x0003e20008000808 */
[----:B------:R-:W-:Y:S05]  /*0410*/  @P2 BRA `(.L_x_9) ;  /* 0x00000000001c2947 */ /* 0x000fea0003800000 */
[----:B-1----:R-:W1:Y:S02]  /*0420*/  LDS R2, [UR8+0x34] ;  /* 0x00003408ff027984 */ /* 0x002e640008000800 */
[----:B-1----:R-:W-:-:S05]  /*0430*/  LOP3.LUT R2, R2, 0x38, RZ, 0xb8, !PT ;  /* 0x0000003802027812 */ /* 0x002fca00078eb8ff */
[----:B------:R4:W-:Y:S02]  /*0440*/  STS [UR8+0x34], R2 ;  /* 0x00003402ff007988 */ /* 0x0009e40008000808 */
.L_x_8:
[----:B------:R-:W-:Y:S05]  /*0450*/  @P2 BRA `(.L_x_10) ;  /* 0x00000000001c2947 */ /* 0x000fea0003800000 */
[----:B-1234-:R-:W1:Y:S02]  /*0460*/  LDS R2, [UR8+0x8] ;  /* 0x00000808ff027984 */ /* 0x01ee640008000800 */
[----:B-1----:R-:W-:-:S05]  /*0470*/  LOP3.LUT R2, R2, 0x780, RZ, 0xb8, !PT ;  /* 0x0000078002027812 */ /* 0x002fca00078eb8ff */
[----:B------:R2:W-:Y:S02]  /*0480*/  STS [UR8+0x8], R2 ;  /* 0x00000802ff007988 */ /* 0x0005e40008000808 */
.L_x_9:
[----:B------:R-:W-:Y:S05]  /*0490*/  @P2 BRA `(.L_x_11) ;  /* 0x0000000000282947 */ /* 0x000fea0003800000 */
[----:B-12---:R-:W1:Y:S02]  /*04a0*/  LDS R2, [UR8+0x8] ;  /* 0x00000808ff027984 */ /* 0x006e640008000800 */
[----:B-1----:R-:W-:-:S05]  /*04b0*/  LOP3.LUT R2, R2, 0x1800, RZ, 0xb8, !PT ;  /* 0x0000180002027812 */ /* 0x002fca00078eb8ff */
[----:B------:R5:W-:Y:S02]  /*04c0*/  STS [UR8+0x8], R2 ;  /* 0x00000802ff007988 */ /* 0x000be40008000808 */
.L_x_10:
[----:B------:R-:W-:Y:S05]  /*04d0*/  @P2 BREAK B0 ;  /* 0x0000000000002942 */ /* 0x000fea0003800000 */
[----:B------:R-:W-:Y:S05]  /*04e0*/  @P2 BRA `(.L_x_12) ;  /* 0x0000000000242947 */ /* 0x000fea0003800000 */
[----:B-1-3--:R-:W1:Y:S01]  /*04f0*/  LDS R3, [UR8+0x8] ;  /* 0x00000808ff037984 */ /* 0x00ae620008000800 */
[----:B--2-45:R-:W-:-:S05]  /*0500*/  IMAD.MOV.U32 R2, RZ, RZ, 0x6000 ;  /* 0x00006000ff027424 */ /* 0x034fca00078e00ff */
[----:B-1----:R-:W-:-:S04]  /*0510*/  LOP3.LUT R2, R3, 0x2000, R2, 0xd8, !PT ;  /* 0x0000200003027812 */ /* 0x002fc800078ed802 */
[----:B------:R-:W-:-:S05]  /*0520*/  LOP3.LUT R2, R2, 0x400000, RZ, 0xb8, !PT ;  /* 0x0040000002027812 */ /* 0x000fca00078eb8ff */
[----:B------:R3:W-:Y:S02]  /*0530*/  STS [UR8+0x8], R2 ;  /* 0x00000802ff007988 */ /* 0x0007e40008000808 */
.L_x_11:
[----:B------:R-:W-:Y:S05]  /*0540*/  BSYNC B0 ;  /* 0x0000000000007941 */ /* 0x000fea0003800000 */
.L_x_7:
[----:B-123--:R-:W1:Y:S02]  /*0550*/  @!P2 LDS R2, [UR8+0x8] ;  /* 0x00000808ff02a984 */ /* 0x00ee640008000800 */
[----:B-1----:R-:W-:-:S05]  /*0560*/  @!P2 LOP3.LUT R2, R2, 0x8000, RZ, 0xb8, !PT ;  /* 0x000080000202a812 */ /* 0x002fca00078eb8ff */
[----:B------:R1:W-:Y:S02]  /*0570*/  @!P2 STS [UR8+0x8], R2 ;  /* 0x00000802ff00a988 */ /* 0x0003e40008000808 */
.L_x_12:
[----:B------:R-:W-:Y:S05]  /*0580*/  BSYNC B1 ;  /* 0x0000000000017941 */ /* 0x000fea0003800000 */
.L_x_6:
[----:B------:R-:W-:Y:S05]  /*0590*/  WARPSYNC.ALL ;  /* 0x0000000000007948 */ /* 0x000fea0003800000 */
[----:B------:R-:W-:Y:S05]  /*05a0*/  @P0 BRA `(.L_x_13) ;  /* 0x0000000000280947 */ /* 0x000fea0003800000 */
[----:B-12345:R-:W1:Y:S01]  /*05b0*/  S2R R2, SR_LANEID ;  /* 0x0000000000027919 */ /* 0x03ee620000000000 */
[----:B------:R-:W-:Y:S05]  /*05c0*/  WARPSYNC.ALL ;  /* 0x0000000000007948 */ /* 0x000fea0003800000 */
[----:B-1----:R-:W-:-:S05]  /*05d0*/  IMAD.SHL.U32 R8, R2, 0x4, RZ ;  /* 0x0000000402087824 */ /* 0x002fca00078e00ff */
[----:B------:R-:W1:Y:S01]  /*05e0*/  LDS R9, [R8+UR8] ;  /* 0x0000000808097984 */ /* 0x000e620008000800 */
[----:B------:R-:W-:-:S05]  /*05f0*/  IADD3 R2, P1, R8, UR6, RZ ;  /* 0x0000000608027c10 */ /* 0x000fca000ff3e0ff */
[----:B------:R-:W-:-:S05]  /*0600*/  IMAD.X R3, RZ, RZ, UR7, P1 ;  /* 0x00000007ff037e24 */ /* 0x000fca00088e06ff */
[----:B-1----:R1:W2:Y:S01]  /*0610*/  ATOMG.E.EXCH.STRONG.GPU PT, RZ, [R2], R9 ;  /* 0x0000000902ff73a8 */ /* 0x0022a200041ee100 */
[----:B------:R-:W-:-:S04]  /*0620*/  DEPBAR {5,4,3,2,1,0} ;  /* 0x0000003f0000791a */ /* 0x000fc80000000000 */
[----:B------:R1:W-:Y:S01]  /*0630*/  UTMACCTL.IV [UR6] ;  /* 0x00000000060079b9 */ /* 0x0003e20008000000 */
[----:B------:R-:W-:Y:S01]  /*0640*/  NOP ;  /* 0x0000000000007918 */ /* 0x000fe20000000000 */
.L_x_13:
[----:B------:R-:W-:Y:S05]  /*0650*/  @P0 BRA `(.L_x_14) ;  /* 0x00000000000c0947 */ /* 0x000fea0003800000 */
[----:B------:R0:W-:Y:S01]  /*0660*/  UTMACMDFLUSH ;  /* 0x00000000000079b7 */ /* 0x0001e20000000000 */
[----:B------:R-:W-:Y:S05]  /*0670*/  @P0 BRA `(.L_x_14) ;  /* 0x0000000000040947 */ /* 0x000fea0003800000 */
[----:B------:R-:W-:-:S04]  /*0680*/  DEPBAR.LE SB0, 0x0 ;  /* 0x000080000000791a */ /* 0x000fc80000000000 */
.L_x_14:
[----:B------:R-:W-:Y:S05]  /*0690*/  WARPSYNC.ALL ;  /* 0x0000000000007948 */ /* 0x000fea0003800000 */
[----:B--2---:R-:W-:Y:S06]  /*06a0*/  BAR.SYNC.DEFER_BLOCKING 0x0 ;  /* 0x0000000000007b1d */ /* 0x004fec0000010000 */
[----:B------:R-:W-:Y:S02]  /*06b0*/  BSSY B1, `(.L_x_15) ;  /* 0x000000b000017945 */ /* 0x000fe40003800000 */
[----:B------:R-:W-:Y:S06]  /*06c0*/  BAR.SYNC.DEFER_BLOCKING 0x0 ;  /* 0x0000000000007b1d */ /* 0x000fec0000010000 */
[----:B------:R2:W-:Y:S01]  /*06d0*/  @!P0 STS [R4], RZ ;  /* 0x000000ff04008388 */ /* 0x0005e20000000800 */
[----:B------:R-:W-:Y:S01]  /*06e0*/  NOP ;  /* 0x0000000000007918 */ /* 0x000fe20000000000 */
[----:B------:R-:W-:Y:S05]  /*06f0*/  @P2 BRA `(.L_x_16) ;  /* 0x0000000000182947 */ /* 0x000fea0003800000 */
[----:B-1-345:R-:W1:Y:S01]  /*0700*/  LDS R2, [UR8+0x8] ;  /* 0x00000808ff027984 */ /* 0x03ae620008000800 */
[----:B------:R-:W3:Y:S01]  /*0710*/  LDC.64 R8, c[0x0][0x218] ;  /* 0x00008600ff087b82 */ /* 0x000ee20000000a00 */
[----:B------:R-:W-:Y:S02]  /*0720*/  IMAD.MOV.U32 R3, RZ, RZ, 0x70 ;  /* 0x00000070ff037424 */ /* 0x000fe400078e00ff */
[----:B---3--:R3:W-:Y:S03]  /*0730*/  STS.64 [UR8], R8 ;  /* 0x00000008ff007988 */ /* 0x0087e60008000a08 */
[----:B-1----:R-:W-:-:S05]  /*0740*/  LOP3.LUT R2, R2, 0x10, R3, 0xd8, !PT ;  /* 0x0000001002027812 */ /* 0x002fca00078ed803 */
[----:B------:R3:W-:Y:S02]  /*0750*/  STS [UR8+0x8], R2 ;  /* 0x00000802ff007988 */ /* 0x0007e40008000808 */
.L_x_16:
[----:B-1----:R-:W-:Y:S05]  /*0760*/  BSYNC B1 ;  /* 0x0000000000017941 */ /* 0x002fea0003800000 */
.L_x_15:
[----:B------:R-:W-:Y:S04]  /*0770*/  BSSY B2, `(.L_x_17) ;  /* 0x000000f000027945 */ /* 0x000fe80003800000 */
[----:B------:R-:W-:Y:S04]  /*0780*/  BSSY B1, `(.L_x_18) ;  /* 0x000000c000017945 */ /* 0x000fe80003800000 */
[----:B------:R-:W-:Y:S05]  /*0790*/  @P2 BRA `(.L_x_19) ;  /* 0x0000000000282947 */ /* 0x000fea0003800000 */
[----:B---345:R-:W1:Y:S01]  /*07a0*/  LDS R2, [UR8+0x34] ;  /* 0x00003408ff027984 */ /* 0x038e620008000800 */
[----:B------:R-:W-:Y:S01]  /*07b0*/  IMAD.MOV.U32 R3, RZ, RZ, 0x1f000000 ;  /* 0x1f000000ff037424 */ /* 0x000fe200078e00ff */
[----:B------:R-:W-:Y:S05]  /*07c0*/  @P2 BREAK B1 ;  /* 0x0000000000012942 */ /* 0x000fea0003800000 */
[----:B-1----:R-:W-:-:S05]  /*07d0*/  LOP3.LUT R2, R2, 0xff000000, R3, 0xb8, !PT ;  /* 0xff00000002027812 */ /* 0x002fca00078eb803 */
[----:B------:R1:W-:Y:S01]  /*07e0*/  STS [UR8+0x34], R2 ;  /* 0x00003402ff007988 */ /* 0x0003e20008000808 */
[----:B------:R-:W-:Y:S05]  /*07f0*/  @P2 BRA `(.L_x_20) ;  /* 0x0000000000182947 */ /* 0x000fea0003800000 */
[----:B------:R-:W3:Y:S01]  /*0800*/  LDS R3, [UR8+0x38] ;  /* 0x00003808ff037984 */ /* 0x000ee20008000800 */
[----:B-1----:R-:W-:-:S05]  /*0810*/  IMAD.MOV.U32 R2, RZ, RZ, 0x7f ;  /* 0x0000007fff027424 */ /* 0x002fca00078e00ff */
[----:B---3--:R-:W-:-:S05]  /*0820*/  LOP3.LUT R2, R3, 0xff, R2, 0xb8, !PT ;  /* 0x000000ff03027812 */ /* 0x008fca00078eb802 */
[----:B------:R1:W-:Y:S02]  /*0830*/  STS [UR8+0x38], R2 ;  /* 0x00003802ff007988 */ /* 0x0003e40008000808 */
.L_x_19:
[----:B------:R-:W-:Y:S05]  /*0840*/  BSYNC B1 ;  /* 0x0000000000017941 */ /* 0x000fea0003800000 */
.L_x_18:
[----:B------:R1:W-:Y:S02]  /*0850*/  @!P2 STS [UR8+0x20], R5 ;  /* 0x00002005ff00a988 */ /* 0x0003e40008000808 */
.L_x_20:
[----:B------:R-:W-:Y:S05]  /*0860*/  BSYNC B2 ;  /* 0x0000000000027941 */ /* 0x000fea0003800000 */
.L_x_17:
[----:B------:R-:W-:Y:S05]  /*0870*/  WARPSYNC.ALL ;  /* 0x0000000000007948 */ /* 0x000fea0003800000 */
[----:B-1----:R-:W1:Y:S01]  /*0880*/  LDC R5, c[0x0][0x22c] ;  /* 0x00008b00ff057b82 */ /* 0x002e620000000800 */
[----:B------:R-:W-:Y:S01]  /*0890*/  BSSY B2, `(.L_x_21) ;  /* 0x000000b000027945 */ /* 0x000fe20003800000 */
[----:B-1----:R-:W-:-:S03]  /*08a0*/  VIADD R5, R5, 0xffffffff ;  /* 0xffffffff05057836 */ /* 0x002fc60000000000 */
[----:B------:R-:W-:Y:S05]  /*08b0*/  @P2 BRA `(.L_x_22) ;  /* 0x0000000000202947 */ /* 0x000fea0003800000 */
[----:B---345:R-:W1:Y:S01]  /*08c0*/  LDS R2, [UR8+0x1c] ;  /* 0x00001c08ff027984 */ /* 0x038e620008000800 */
[----:B------:R-:W3:Y:S03]  /*08d0*/  LDC.64 R10, c[0x0][0x240] ;  /* 0x00009000ff0a7b82 */ /* 0x000ee60000000a00 */
[----:B------:R4:W-:Y:S01]  /*08e0*/  STS [UR8+0x24], R5 ;  /* 0x00002405ff007988 */ /* 0x0009e20008000808 */
[--C-:B---3--:R-:W-:Y:S02]  /*08f0*/  SHF.R.U32.HI R9, RZ, 0x4, R11.reuse ;  /* 0x00000004ff097819 */ /* 0x108fe4000001160b */
[----:B------:R-:W-:-:S05]  /*0900*/  SHF.R.U64 R3, R10, 0x4, R11 ;  /* 0x000000040a037819 */ /* 0x000fca000000120b */
[----:B------:R4:W-:Y:S01]  /*0910*/  STS [UR8+0xc], R3 ;  /* 0x00000c03ff007988 */ /* 0x0009e20008000808 */
[----:B-1----:R-:W-:-:S05]  /*0920*/  LOP3.LUT R2, R2, 0xf, R9, 0xb8, !PT ;  /* 0x0000000f02027812 */ /* 0x002fca00078eb809 */
[----:B------:R4:W-:Y:S02]  /*0930*/  STS [UR8+0x1c], R2 ;  /* 0x00001c02ff007988 */ /* 0x0009e40008000808 */
.L_x_22:
[----:B------:R-:W-:Y:S05]  /*0940*/  BSYNC B2 ;  /* 0x0000000000027941 */ /* 0x000fea0003800000 */
.L_x_21:
[----:B------:R-:W-:Y:S04]  /*0950*/  BSSY B3, `(.L_x_23) ;  /* 0x000001d000037945 */ /* 0x000fe80003800000 */
[----:B------:R-:W-:Y:S04]  /*0960*/  BSSY B2, `(.L_x_24) ;  /* 0x0000018000027945 */ /* 0x000fe80003800000 */
[----:B------:R-:W-:Y:S05]  /*0970*/  @P2 BRA `(.L_x_25) ;  /* 0x00000000001c2947 */ /* 0x000fea0003800000 */
[----:B---345:R-:W1:Y:S02]  /*0980*/  LDS R2, [UR8+0x34] ;  /* 0x00003408ff027984 */ /* 0x038e640008000800 */
[----:B-1----:R-:W-:-:S05]  /*0990*/  LOP3.LUT R2, R2, 0x7, RZ, 0xb8, !PT ;  /* 0x0000000702027812 */ /* 0x002fca00078eb8ff */
[----:B------:R1:W-:Y:S01]  /*09a0*/  STS [UR8+0x34], R2 ;  /* 0x00003402ff007988 */ /* 0x0003e20008000808 */
[----:B------:R-:W-:Y:S05]  /*09b0*/  @P2 BRA `(.L_x_26) ;  /* 0x00000000001c2947 */ /* 0x000fea0003800000 */
[----:B-1----:R-:W1:Y:S02]  /*09c0*/  LDS R2, [UR8+0x34] ;  /* 0x00003408ff027984 */ /* 0x002e640008000800 */
[----:B-1----:R-:W-:-:S05]  /*09d0*/  LOP3.LUT R2, R2, 0x38, RZ, 0xb8, !PT ;  /* 0x0000003802027812 */ /* 0x002fca00078eb8ff */
[----:B------:R1:W-:Y:S02]  /*09e0*/  STS [UR8+0x34], R2 ;  /* 0x00003402ff007988 */ /* 0x0003e40008000808 */
.L_x_25:
[----:B------:R-:W-:Y:S05]  /*09f0*/  @P2 BRA `(.L_x_27) ;  /* 0x00000000001c2947 */ /* 0x000fea0003800000 */
[----:B-1-345:R-:W1:Y:S02]  /*0a00*/  LDS R2, [UR8+0x8] ;  /* 0x00000808ff027984 */ /* 0x03ae640008000800 */
[----:B-1----:R-:W-:-:S05]  /*0a10*/  LOP3.LUT R2, R2, 0x780, RZ, 0xb8, !PT ;  /* 0x0000078002027812 */ /* 0x002fca00078eb8ff */
[----:B------:R3:W-:Y:S02]  /*0a20*/  STS [UR8+0x8], R2 ;  /* 0x00000802ff007988 */ /* 0x0007e40008000808 */
.L_x_26:
[----:B------:R-:W-:Y:S05]  /*0a30*/  @P2 BRA `(.L_x_28) ;  /* 0x0000000000282947 */ /* 0x000fea0003800000 */
[----:B-1-3--:R-:W1:Y:S02]  /*0a40*/  LDS R2, [UR8+0x8] ;  /* 0x00000808ff027984 */ /* 0x00ae640008000800 */
[----:B-1----:R-:W-:-:S05]  /*0a50*/  LOP3.LUT R2, R2, 0x1800, RZ, 0xb8, !PT ;  /* 0x0000180002027812 */ /* 0x002fca00078eb8ff */
[----:B------:R1:W-:Y:S02]  /*0a60*/  STS [UR8+0x8], R2 ;  /* 0x00000802ff007988 */ /* 0x0003e40008000808 */
.L_x_27:
[----:B------:R-:W-:Y:S05]  /*0a70*/  @P2 BREAK B2 ;  /* 0x0000000000022942 */ /* 0x000fea0003800000 */
[----:B------:R-:W-:Y:S05]  /*0a80*/  @P2 BRA `(.L_x_29) ;  /* 0x0000000000242947 */ /* 0x000fea0003800000 */
[----:B-1-345:R-:W1:Y:S01]  /*0a90*/  LDS R2, [UR8+0x8] ;  /* 0x00000808ff027984 */ /* 0x03ae620008000800 */
[----:B------:R-:W-:-:S05]  /*0aa0*/  IMAD.MOV.U32 R3, RZ, RZ, 0x6000 ;  /* 0x00006000ff037424 */ /* 0x000fca00078e00ff */
[----:B-1----:R-:W-:-:S04]  /*0ab0*/  LOP3.LUT R2, R2, 0x2000, R3, 0xd8, !PT ;  /* 0x0000200002027812 */ /* 0x002fc800078ed803 */
[----:B------:R-:W-:-:S05]  /*0ac0*/  LOP3.LUT R2, R2, 0x400000, RZ, 0xb8, !PT ;  /* 0x0040000002027812 */ /* 0x000fca00078eb8ff */
[----:B------:R4:W-:Y:S02]  /*0ad0*/  STS [UR8+0x8], R2 ;  /* 0x00000802ff007988 */ /* 0x0009e40008000808 */
.L_x_28:
[----:B------:R-:W-:Y:S05]  /*0ae0*/  BSYNC B2 ;  /* 0x0000000000027941 */ /* 0x000fea0003800000 */
.L_x_24:
[----:B-1-34-:R-:W1:Y:S02]  /*0af0*/  @!P2 LDS R2, [UR8+0x8] ;  /* 0x00000808ff02a984 */ /* 0x01ae640008000800 */
[----:B-1----:R-:W-:-:S05]  /*0b00*/  @!P2 LOP3.LUT R2, R2, 0x8000, RZ, 0xb8, !PT ;  /* 0x000080000202a812 */ /* 0x002fca00078eb8ff */
[----:B------:R1:W-:Y:S02]  /*0b10*/  @!P2 STS [UR8+0x8], R2 ;  /* 0x00000802ff00a988 */ /* 0x0003e40008000808 */
.L_x_29:
[----:B------:R-:W-:Y:S05]  /*0b20*/  BSYNC B3 ;  /* 0x0000000000037941 */ /* 0x000fea0003800000 */
.L_x_23:
[----:B------:R-:W-:Y:S05]  /*0b30*/  WARPSYNC.ALL ;  /* 0x0000000000007948 */ /* 0x000fea0003800000 */
[----:B------:R-:W-:-:S04]  /*0b40*/  UIADD3 UR9, UR5, 0x80, URZ ;  /* 0x0000008005097890 */ /* 0x000fc8000fffe03f */
[----:B------:R-:W-:-:S04]  /*0b50*/  UIADD3 UR26, UP0, UR9, UR24, URZ ;  /* 0x00000018091a7290 */ /* 0x000fc8000ff1e03f */
[----:B------:R-:W-:Y:S01]  /*0b60*/  ULEA.HI.X.SX32 UR27, UR9, UR25, 0x1, UP0 ;  /* 0x00000019091b7291 */ /* 0x000fe200080f0e3f */
[----:B------:R-:W-:Y:S11]  /*0b70*/  @P0 BRA `(.L_x_30) ;  /* 0x0000000000300947 */ /* 0x000ff60003800000 */
[----:B-1-345:R-:W1:Y:S01]  /*0b80*/  S2R R2, SR_LANEID ;  /* 0x0000000000027919 */ /* 0x03ae620000000000 */
[----:B------:R-:W-:Y:S05]  /*0b90*/  WARPSYNC.ALL ;  /* 0x0000000000007948 */ /* 0x000fea0003800000 */
[----:B-1----:R-:W-:-:S05]  /*0ba0*/  IMAD.SHL.U32 R8, R2, 0x4, RZ ;  /* 0x0000000402087824 */ /* 0x002fca00078e00ff */
[----:B------:R-:W1:Y:S01]  /*0bb0*/  LDS R9, [R8+UR8] ;  /* 0x0000000808097984 */ /* 0x000e620008000800 */
[----:B------:R-:W-:Y:S01]  /*0bc0*/  IADD3 R2, P1, R8, UR26, RZ ;  /* 0x0000001a08027c10 */ /* 0x000fe2000ff3e0ff */
[----:B------:R-:W-:-:S04]  /*0bd0*/  UMOV UR10, UR26 ;  /* 0x0000001a000a7c82 */ /* 0x000fc80008000000 */
[----:B------:R-:W-:Y:S01]  /*0be0*/  IMAD.X R3, RZ, RZ, UR27, P1 ;  /* 0x0000001bff037e24 */ /* 0x000fe200088e06ff */
[----:B------:R-:W-:-:S04]  /*0bf0*/  UMOV UR11, UR27 ;  /* 0x0000001b000b7c82 */ /* 0x000fc80008000000 */
[----:B-1----:R1:W3:Y:S01]  /*0c00*/  ATOMG.E.EXCH.STRONG.GPU PT, RZ, [R2], R9 ;  /* 0x0000000902ff73a8 */ /* 0x0022e200041ee100 */
[----:B------:R-:W-:-:S04]  /*0c10*/  DEPBAR {5,4,3,2,1,0} ;  /* 0x0000003f0000791a */ /* 0x000fc80000000000 */
[----:B------:R1:W-:Y:S01]  /*0c20*/  UTMACCTL.IV [UR10] ;  /* 0x000000000a0079b9 */ /* 0x0003e20008000000 */
[----:B------:R-:W-:Y:S01]  /*0c30*/  NOP ;  /* 0x0000000000007918 */ /* 0x000fe20000000000 */
.L_x_30:
[----:B------:R-:W-:Y:S05]  /*0c40*/  @P0 BRA `(.L_x_31) ;  /* 0x00000000000c0947 */ /* 0x000fea0003800000 */
[----:B------:R0:W-:Y:S01]  /*0c50*/  UTMACMDFLUSH ;  /* 0x00000000000079b7 */ /* 0x0001e20000000000 */
[----:B------:R-:W-:Y:S05]  /*0c60*/  @P0 BRA `(.L_x_31) ;  /* 0x0000000000040947 */ /* 0x000fea0003800000 */
[----:B------:R-:W-:-:S04]  /*0c70*/  DEPBAR.LE SB0, 0x0 ;  /* 0x000080000000791a */ /* 0x000fc80000000000 */
.L_x_31:
[----:B------:R-:W-:Y:S05]  /*0c80*/  WARPSYNC.ALL ;  /* 0x0000000000007948 */ /* 0x000fea0003800000 */
[----:B---3--:R-:W-:Y:S06]  /*0c90*/  BAR.SYNC.DEFER_BLOCKING 0x0 ;  /* 0x0000000000007b1d */ /* 0x008fec0000010000 */
[----:B------:R-:W-:Y:S02]  /*0ca0*/  BSSY B3, `(.L_x_32) ;  /* 0x000000b000037945 */ /* 0x000fe40003800000 */
[----:B------:R-:W-:Y:S06]  /*0cb0*/  BAR.SYNC.DEFER_BLOCKING 0x0 ;  /* 0x0000000000007b1d */ /* 0x000fec0000010000 */
[----:B------:R3:W-:Y:S01]  /*0cc0*/  @!P0 STS [R4], RZ ;  /* 0x000000ff04008388 */ /* 0x0007e20000000800 */
[----:B------:R-:W-:Y:S01]  /*0cd0*/  NOP ;  /* 0x0000000000007918 */ /* 0x000fe20000000000 */
[----:B------:R-:W-:Y:S05]  /*0ce0*/  @P2 BRA `(.L_x_33) ;  /* 0x0000000000182947 */ /* 0x000fea0003800000 */
[----:B-1--45:R-:W1:Y:S01]  /*0cf0*/  LDS R2, [UR8+0x8] ;  /* 0x00000808ff027984 */ /* 0x032e620008000800 */
[----:B------:R-:W4:Y:S01]  /*0d00*/  LDC.64 R8, c[0x0][0x220] ;  /* 0x00008800ff087b82 */ /* 0x000f220000000a00 */
[----:B------:R-:W-:Y:S02]  /*0d10*/  IMAD.MOV.U32 R3, RZ, RZ, 0x70 ;  /* 0x00000070ff037424 */ /* 0x000fe400078e00ff */
[----:B----4-:R4:W-:Y:S03]  /*0d20*/  STS.64 [UR8], R8 ;  /* 0x00000008ff007988 */ /* 0x0109e60008000a08 */
[----:B-1----:R-:W-:-:S05]  /*0d30*/  LOP3.LUT R2, R2, 0x10, R3, 0xd8, !PT ;  /* 0x0000001002027812 */ /* 0x002fca00078ed803 */
[----:B------:R4:W-:Y:S02]  /*0d40*/  STS [UR8+0x8], R2 ;  /* 0x00000802ff007988 */ /* 0x0009e40008000808 */
.L_x_33:
[----:B-1----:R-:W-:Y:S05]  /*0d50*/  BSYNC B3 ;  /* 0x0000000000037941 */ /* 0x002fea0003800000 */
.L_x_32:
[----:B------:R-:W-:Y:S04]  /*0d60*/  BSSY B3, `(.L_x_34) ;  /* 0x0000033000037945 */ /* 0x000fe80003800000 */
[----:B------:R-:W-:Y:S04]  /*0d70*/  BSSY B4, `(.L_x_35) ;  /* 0x000002e000047945 */ /* 0x000fe80003800000 */
[----:B------:R-:W-:Y:S05]  /*0d80*/  @P2 BRA `(.L_x_36) ;  /* 0x0000000000242947 */ /* 0x000fea0003800000 */
[----:B----45:R-:W1:Y:S01]  /*0d90*/  LDS R2, [UR8+0x34] ;  /* 0x00003408ff027984 */ /* 0x030e620008000800 */
[----:B------:R-:W-:-:S05]  /*0da0*/  IMAD.MOV.U32 R3, RZ, RZ, 0x7f000000 ;  /* 0x7f000000ff037424 */ /* 0x000fca00078e00ff */
[----:B-1----:R-:W-:-:S05]  /*0db0*/  LOP3.LUT R2, R2, 0xff000000, R3, 0xb8, !PT ;  /* 0xff00000002027812 */ /* 0x002fca00078eb803 */
[----:B------:R1:W-:Y:S01]  /*0dc0*/  STS [UR8+0x34], R2 ;  /* 0x00003402ff007988 */ /* 0x0003e20008000808 */
[----:B------:R-:W-:Y:S05]  /*0dd0*/  @P2 BRA `(.L_x_37) ;  /* 0x0000000000182947 */ /* 0x000fea0003800000 */
[----:B-1----:R-:W1:Y:S01]  /*0de0*/  LDS R2, [UR8+0x38] ;  /* 0x00003808ff027984 */ /* 0x002e620008000800 */
[----:B------:R-:W-:-:S05]  /*0df0*/  IMAD.MOV.U32 R3, RZ, RZ, 0x3f ;  /* 0x0000003fff037424 */ /* 0x000fca00078e00ff */
[----:B-1----:R-:W-:-:S05]  /*0e00*/  LOP3.LUT R2, R2, 0xff, R3, 0xb8, !PT ;  /* 0x000000ff02027812 */ /* 0x002fca00078eb803 */
[----:B------:R1:W-:Y:S02]  /*0e10*/  STS [UR8+0x38], R2 ;  /* 0x00003802ff007988 */ /* 0x0003e40008000808 */
.L_x_36:
[----:B------:R-:W-:Y:S05]  /*0e20*/  @P2 BRA `(.L_x_38) ;  /* 0x00000000000c2947 */ /* 0x000fea0003800000 */
[----:B------:R1:W-:Y:S02]  /*0e30*/  STS [UR8+0x20], R5 ;  /* 0x00002005ff007988 */ /* 0x0003e40008000808 */
.L_x_37:
[----:B------:R-:W-:Y:S05]  /*0e40*/  @P2 BRA `(.L_x_39) ;  /* 0x0000000000242947 */ /* 0x000fea0003800000 */
[----:B------:R1:W-:Y:S02]  /*0e50*/  STS [UR8+0x24], R6 ;  /* 0x00002406ff007988 */ /* 0x0003e40008000808 */
.L_x_38:
[----:B------:R-:W-:Y:S05]  /*0e60*/  @P2 BRA `(.L_x_40) ;  /* 0x00000000002c2947 */ /* 0x000fea0003800000 */
[----:B-1--45:R-:W1:Y:S01]  /*0e70*/  LDS R2, [UR8+0x1c] ;  /* 0x00001c08ff027984 */ /* 0x032e620008000800 */
[----:B------:R-:W4:Y:S02]  /*0e80*/  LDC.64 R8, c[0x0][0x248] ;  /* 0x00009200ff087b82 */ /* 0x000f240000000a00 */
[--C-:B----4-:R-:W-:Y:S02]  /*0e90*/  SHF.R.U32.HI R5, RZ, 0x4, R9.reuse ;  /* 0x00000004ff057819 */ /* 0x110fe40000011609 */
[----:B------:R-:W-:-:S05]  /*0ea0*/  SHF.R.U64 R3, R8, 0x4, R9 ;  /* 0x0000000408037819 */ /* 0x000fca0000001209 */
[----:B------:R4:W-:Y:S01]  /*0eb0*/  STS [UR8+0xc], R3 ;  /* 0x00000c03ff007988 */ /* 0x0009e20008000808 */
[----:B-1----:R-:W-:-:S05]  /*0ec0*/  LOP3.LUT R2, R2, 0xf, R5, 0xb8, !PT ;  /* 0x0000000f02027812 */ /* 0x002fca00078eb805 */
[----:B------:R4:W-:Y:S02]  /*0ed0*/  STS [UR8+0x1c], R2 ;  /* 0x00001c02ff007988 */ /* 0x0009e40008000808 */
.L_x_39:
[----:B------:R-:W-:Y:S05]  /*0ee0*/  @P2 BRA `(.L_x_41) ;  /* 0x00000000001c2947 */ /* 0x000fea0003800000 */
[----:B-1--45:R-:W1:Y:S02]  /*0ef0*/  LDS R2, [UR8+0x34] ;  /* 0x00003408ff027984 */ /* 0x032e640008000800 */
[----:B-1----:R-:W-:-:S05]  /*0f00*/  LOP3.LUT R2, R2, 0x7, RZ, 0xb8, !PT ;  /* 0x0000000702027812 */ /* 0x002fca00078eb8ff */
[----:B------:R1:W-:Y:S02]  /*0f10*/  STS [UR8+0x34], R2 ;  /* 0x00003402ff007988 */ /* 0x0003e40008000808 */
.L_x_40:
[----:B------:R-:W-:Y:S05]  /*0f20*/  @P2 BRA `(.L_x_42) ;  /* 0x00000000001c2947 */ /* 0x000fea0003800000 */
[----:B-1--45:R-:W1:Y:S02]  /*0f30*/  LDS R2, [UR8+0x34] ;  /* 0x00003408ff027984 */ /* 0x032e640008000800 */
[----:B-1----:R-:W-:-:S05]  /*0f40*/  LOP3.LUT R2, R2, 0x38, RZ, 0xb8, !PT ;  /* 0x0000003802027812 */ /* 0x002fca00078eb8ff */
[----:B------:R1:W-:Y:S02]  /*0f50*/  STS [UR8+0x34], R2 ;  /* 0x00003402ff007988 */ /* 0x0003e40008000808 */
.L_x_41:
[----:B------:R-:W-:Y:S05]  /*0f60*/  @P2 BRA `(.L_x_43) ;  /* 0x00000000001c2947 */ /* 0x000fea0003800000 */
[----:B-1--45:R-:W1:Y:S02]  /*0f70*/  LDS R2, [UR8+0x8] ;  /* 0x00000808ff027984 */ /* 0x032e640008000800 */
[----:B-1----:R-:W-:-:S05]  /*0f80*/  LOP3.LUT R2, R2, 0x780, RZ, 0xb8, !PT ;  /* 0x0000078002027812 */ /* 0x002fca00078eb8ff */
[----:B------:R1:W-:Y:S02]  /*0f90*/  STS [UR8+0x8], R2 ;  /* 0x00000802ff007988 */ /* 0x0003e40008000808 */
.L_x_42:
[----:B------:R-:W-:Y:S05]  /*0fa0*/  @P2 BRA `(.L_x_44) ;  /* 0x0000000000282947 */ /* 0x000fea0003800000 */
[----:B-1--45:R-:W1:Y:S02]  /*0fb0*/  LDS R2, [UR8+0x8] ;  /* 0x00000808ff027984 */ /* 0x032e640008000800 */
[----:B-1----:R-:W-:-:S05]  /*0fc0*/  LOP3.LUT R2, R2, 0x1800, RZ, 0xb8, !PT ;  /* 0x0000180002027812 */ /* 0x002fca00078eb8ff */
[----:B------:R1:W-:Y:S02]  /*0fd0*/  STS [UR8+0x8], R2 ;  /* 0x00000802ff007988 */ /* 0x0003e40008000808 */
.L_x_43:
[----:B------:R-:W-:Y:S05]  /*0fe0*/  @P2 BREAK B4 ;  /* 0x0000000000042942 */ /* 0x000fea0003800000 */
[----:B------:R-:W-:Y:S05]  /*0ff0*/  @P2 BRA `(.L_x_45) ;  /* 0x0000000000242947 */ /* 0x000fea0003800000 */
[----:B-1--45:R-:W1:Y:S01]  /*1000*/  LDS R2, [UR8+0x8] ;  /* 0x00000808ff027984 */ /* 0x032e620008000800 */
[----:B------:R-:W-:-:S05]  /*1010*/  IMAD.MOV.U32 R3, RZ, RZ, 0x6000 ;  /* 0x00006000ff037424 */ /* 0x000fca00078e00ff */
[----:B-1----:R-:W-:-:S04]  /*1020*/  LOP3.LUT R2, R2, 0x6000, R3, 0xd8, !PT ;  /* 0x0000600002027812 */ /* 0x002fc800078ed803 */
[----:B------:R-:W-:-:S05]  /*1030*/  LOP3.LUT R2, R2, 0x400000, RZ, 0xb8, !PT ;  /* 0x0040000002027812 */ /* 0x000fca00078eb8ff */
[----:B------:R1:W-:Y:S02]  /*1040*/  STS [UR8+0x8], R2 ;  /* 0x00000802ff007988 */ /* 0x0003e40008000808 */
.L_x_44:
[----:B------:R-:W-:Y:S05]  /*1050*/  BSYNC B4 ;  /* 0x0000000000047941 */ /* 0x000fea0003800000 */
.L_x_35:
[----:B-1--45:R-:W1:Y:S02]  /*1060*/  @!P2 LDS R2, [UR8+0x8] ;  /* 0x00000808ff02a984 */ /* 0x032e640008000800 */
[----:B-1----:R-:W-:-:S05]  /*1070*/  @!P2 LOP3.LUT R2, R2, 0x8000, RZ, 0xb8, !PT ;  /* 0x000080000202a812 */ /* 0x002fca00078eb8ff */
[----:B------:R1:W-:Y:S02]  /*1080*/  @!P2 STS [UR8+0x8], R2 ;  /* 0x00000802ff00a988 */ /* 0x0003e40008000808 */
.L_x_45:
[----:B------:R-:W-:Y:S05]  /*1090*/  BSYNC B3 ;  /* 0x0000000000037941 */ /* 0x000fea0003800000 */
.L_x_34:
[----:B------:R-:W-:Y:S05]  /*10a0*/  WARPSYNC.ALL ;  /* 0x0000000000007948 */ /* 0x000fea0003800000 */
[----:B------:R-:W-:Y:S01]  /*10b0*/  UIADD3 UR5, UR5, 0x100, URZ ;  /* 0x0000010005057890 */ /* 0x000fe2000fffe03f */
[----:B------:R-:W-:Y:S02]  /*10c0*/  ISETP.GE.AND P1, PT, R12, 0x1, PT ;  /* 0x000000010c00780c */ /* 0x000fe40003f26270 */
[----:B------:R-:W-:Y:S02]  /*10d0*/  CS2R R24, SRZ ;  /* 0x0000000000187805 */ /* 0x000fe4000001ff00 */
[----:B------:R-:W-:Y:S01]  /*10e0*/  CS2R R26, SRZ ;  /* 0x00000000001a7805 */ /* 0x000fe2000001ff00 */
[----:B------:R-:W-:Y:S01]  /*10f0*/  UIADD3 UR24, UP0, UR5, UR24, URZ ;  /* 0x0000001805187290 */ /* 0x000fe2000ff1e03f */
[----:B------:R-:W-:-:S02]  /*1100*/  CS2R R28, SRZ ;  /* 0x00000000001c7805 */ /* 0x000fc4000001ff00 */
[----:B------:R-:W-:Y:S02]  /*1110*/  CS2R R30, SRZ ;  /* 0x00000000001e7805 */ /* 0x000fe4000001ff00 */
[----:B------:R-:W-:Y:S01]  /*1120*/  CS2R R32, SRZ ;  /* 0x0000000000207805 */ /* 0x000fe2000001ff00 */
[----:B------:R-:W-:Y:S01]  /*1130*/  ULEA.HI.X.SX32 UR25, UR5, UR25, 0x1, UP0 ;  /* 0x0000001905197291 */ /* 0x000fe200080f0e3f */
[----:B------:R-:W-:Y:S02]  /*1140*/  CS2R R34, SRZ ;  /* 0x0000000000227805 */ /* 0x000fe4000001ff00 */
[----:B------:R-:W-:Y:S02]  /*1150*/  CS2R R36, SRZ ;  /* 0x0000000000247805 */ /* 0x000fe4000001ff00 */
[----:B------:R-:W-:Y:S02]  /*1160*/  CS2R R38, SRZ ;  /* 0x0000000000267805 */ /* 0x000fe4000001ff00 */
[----:B------:R-:W-:-:S02]  /*1170*/  CS2R R40, SRZ ;  /* 0x0000000000287805 */ /* 0x000fc4000001ff00 */
[----:B------:R-:W-:Y:S02]  /*1180*/  CS2R R42, SRZ ;  /* 0x00000000002a7805 */ /* 0x000fe4000001ff00 */
[----:B------:R-:W-:Y:S02]  /*1190*/  CS2R R44, SRZ ;  /* 0x00000000002c7805 */ /* 0x000fe4000001ff00 */
        /* <DEDUP_REMOVED lines=9> */
[----:B------:R-:W-:Y:S01]  /*1230*/  CS2R R64, SRZ ;  /* 0x0000000000407805 */ /* 0x000fe2000001ff00 */
[----:B------:R-:W-:Y:S01]  /*1240*/  IMAD.MOV.U32 R66, RZ, RZ, RZ ;  /* 0x000000ffff427224 */ /* 0x000fe200078e00ff */
[----:B------:R-:W-:Y:S06]  /*1250*/  @P0 BRA `(.L_x_46) ;  /* 0x0000000000300947 */ /* 0x000fec0003800000 */
[----:B-1--45:R-:W2:Y:S01]  /*1260*/  S2R R2, SR_LANEID ;  /* 0x0000000000027919 */ /* 0x032ea20000000000 */
[----:B------:R-:W-:Y:S05]  /*1270*/  WARPSYNC.ALL ;  /* 0x0000000000007948 */ /* 0x000fea0003800000 */
[----:B--23--:R-:W-:-:S05]  /*1280*/  IMAD.SHL.U32 R4, R2, 0x4, RZ ;  /* 0x0000000402047824 */ /* 0x00cfca00078e00ff */
[----:B------:R-:W1:Y:S01]  /*1290*/  LDS R5, [R4+UR8] ;  /* 0x0000000804057984 */ /* 0x000e620008000800 */
[----:B------:R-:W-:Y:S01]  /*12a0*/  IADD3 R2, P3, R4, UR24, RZ ;  /* 0x0000001804027c10 */ /* 0x000fe2000ff7e0ff */
[----:B------:R-:W-:-:S04]  /*12b0*/  UMOV UR10, UR24 ;  /* 0x00000018000a7c82 */ /* 0x000fc80008000000 */
[----:B------:R-:W-:Y:S01]  /*12c0*/  IMAD.X R3, RZ, RZ, UR25, P3 ;  /* 0x00000019ff037e24 */ /* 0x000fe200098e06ff */
[----:B------:R-:W-:-:S04]  /*12d0*/  UMOV UR11, UR25 ;  /* 0x00000019000b7c82 */ /* 0x000fc80008000000 */
[----:B-1----:R1:W2:Y:S01]  /*12e0*/  ATOMG.E.EXCH.STRONG.GPU PT, RZ, [R2], R5 ;  /* 0x0000000502ff73a8 */ /* 0x0022a200041ee100 */
[----:B------:R-:W-:-:S04]  /*12f0*/  DEPBAR {5,4,3,2,1,0} ;  /* 0x0000003f0000791a */ /* 0x000fc80000000000 */
[----:B------:R1:W-:Y:S01]  /*1300*/  UTMACCTL.IV [UR10] ;  /* 0x000000000a0079b9 */ /* 0x0003e20008000000 */
[----:B------:R-:W-:Y:S01]  /*1310*/  NOP ;  /* 0x0000000000007918 */ /* 0x000fe20000000000 */
.L_x_46:
[----:B------:R-:W-:Y:S05]  /*1320*/  @P0 BRA `(.L_x_47) ;  /* 0x00000000000c0947 */ /* 0x000fea0003800000 */
[----:B------:R0:W-:Y:S01]  /*1330*/  UTMACMDFLUSH ;  /* 0x00000000000079b7 */ /* 0x0001e20000000000 */
[----:B------:R-:W-:Y:S05]  /*1340*/  @P0 BRA `(.L_x_47) ;  /* 0x0000000000040947 */ /* 0x000fea0003800000 */
[----:B------:R-:W-:-:S04]  /*1350*/  DEPBAR.LE SB0, 0x0 ;  /* 0x000080000000791a */ /* 0x000fc80000000000 */
.L_x_47:
[----:B------:R-:W-:Y:S05]  /*1360*/  WARPSYNC.ALL ;  /* 0x0000000000007948 */ /* 0x000fea0003800000 */
[----:B--2---:R-:W-:Y:S01]  /*1370*/  BAR.SYNC.DEFER_BLOCKING 0x0 ;  /* 0x0000000000007b1d */ /* 0x004fe20000010000 */
[----:B------:R-:W-:Y:S01]  /*1380*/  USHF.L.U32 UR19, UR28, 0x7, URZ ;  /* 0x000000071c137899 */ /* 0x000fe2000800063f */
[----:B------:R-:W-:Y:S01]  /*1390*/  IMAD.MOV.U32 R67, RZ, RZ, RZ ;  /* 0x000000ffff437224 */ /* 0x000fe200078e00ff */
[----:B------:R-:W-:Y:S02]  /*13a0*/  CS2R R68, SRZ ;  /* 0x0000000000447805 */ /* 0x000fe4000001ff00 */
[----:B------:R-:W-:-:S02]  /*13b0*/  CS2R R70, SRZ ;  /* 0x0000000000467805 */ /* 0x000fc4000001ff00 */
[----:B------:R-:W-:Y:S01]  /*13c0*/  CS2R R72, SRZ ;  /* 0x0000000000487805 */ /* 0x000fe2000001ff00 */
[----:B------:R-:W-:Y:S01]  /*13d0*/  VOTEU.ALL UP0, P2 ;  /* 0x00000000003f7886 */ /* 0x000fe20001000000 */
[----:B-1----:R-:W-:Y:S01]  /*13e0*/  UMOV UR10, 0x1 ;  /* 0x00000001000a7882 */ /* 0x002fe20000000000 */
[----:B------:R-:W-:Y:S01]  /*13f0*/  VOTEU.ALL UP1, P2 ;  /* 0x00000000003f7886 */ /* 0x000fe20001020000 */
[----:B------:R-:W-:Y:S01]  /*1400*/  VOTEU.ALL UP2, P2 ;  /* 0x00000000003f7886 */ /* 0x000fe20001040000 */
[----:B------:R-:W-:Y:S01]  /*1410*/  VOTEU.ALL UP3, P2 ;  /* 0x00000000003f7886 */ /* 0x000fe20001060000 */
[----:B------:R-:W-:-:S04]  /*1420*/  @!UP0 UIADD3 UR12, -UR10, 0x100000, URZ ;  /* 0x001000000a0c8890 */ /* 0x000fc8000fffe13f */
[----:B------:R-:W-:Y:S02]  /*1430*/  @!UP0 USHF.L.U32 UR13, UR12, 0xb, URZ ;  /* 0x0000000b0c0d8899 */ /* 0x000fe4000800063f */
[----:B------:R-:W-:Y:S01]  /*1440*/  @!UP0 USHF.L.U32 UR12, UR12, 0x1, URZ ;  /* 0x000000010c0c8899 */ /* 0x000fe2000800063f */
[----:B------:R-:W-:Y:S01]  /*1450*/  CS2R R74, SRZ ;  /* 0x00000000004a7805 */ /* 0x000fe2000001ff00 */
        /* <DEDUP_REMOVED lines=12> */
[----:B------:R-:W-:Y:S01]  /*1520*/  VOTEU.ALL UP0, P2 ;  /* 0x00000000003f7886 */ /* 0x000fe20001000000 */
[----:B------:R-:W-:Y:S02]  /*1530*/  CS2R R82, SRZ ;  /* 0x0000000000527805 */ /* 0x000fe4000001ff00 */
[----:B------:R-:W-:Y:S02]  /*1540*/  CS2R R84, SRZ ;  /* 0x0000000000547805 */ /* 0x000fe4000001ff00 */
[----:B------:R-:W-:Y:S01]  /*1550*/  CS2R R86, SRZ ;  /* 0x0000000000567805 */ /* 0x000fe2000001ff00 */
[----:B------:R-:W1:Y:S02]  /*1560*/  FENCE.VIEW.ASYNC.S ;  /* 0x00000000000073c6 */ /* 0x000e640000000000 */
[----:B-1----:R-:W1:Y:S02]  /*1570*/  @!UP0 SYNCS.EXCH.64 URZ, [UR8+0x6000], UR12 ;  /* 0x0060000c083f85b2 */ /* 0x002e640008000100 */
[----:B-1----:R-:W-:Y:S06]  /*1580*/  BAR.SYNC.DEFER_BLOCKING 0x0 ;  /* 0x0000000000007b1d */ /* 0x002fec0000010000 */
[----:B------:R1:W2:Y:S02]  /*1590*/  @!UP1 SYNCS.EXCH.64 URZ, [UR8+0x6008], UR14 ;  /* 0x0060080e083f95b2 */ /* 0x0002a40008000100 */
[----:B--2---:R-:W-:Y:S01]  /*15a0*/  BAR.SYNC.DEFER_BLOCKING 0x0 ;  /* 0x0000000000007b1d */ /* 0x004fe20000010000 */
[----:B-1----:R-:W-:-:S05]  /*15b0*/  USHF.L.U32 UR15, UR29, 0x6, URZ ;  /* 0x000000061d0f7899 */ /* 0x002fca000800063f */
[----:B------:R1:W2:Y:S02]  /*15c0*/  @!UP2 SYNCS.EXCH.64 URZ, [UR8+0x6010], UR16 ;  /* 0x00601010083fa5b2 */ /* 0x0002a40008000100 */
[----:B--2---:R-:W-:Y:S06]  /*15d0*/  BAR.SYNC.DEFER_BLOCKING 0x0 ;  /* 0x0000000000007b1d */ /* 0x004fec0000010000 */
[----:B------:R1:W2:Y:S02]  /*15e0*/  @!UP3 SYNCS.EXCH.64 URZ, [UR8+0x6018], UR10 ;  /* 0x0060180a083fb5b2 */ /* 0x0002a40008000100 */
[----:B-1----:R-:W-:Y:S05]  /*15f0*/  @!P1 BRA `(.L_x_48) ;  /* 0x0000000400549947 */ /* 0x002fea0003800000 */
        /* <DEDUP_REMOVED lines=31> */
[----:B------:R-:W-:Y:S01]  /*17f0*/  CS2R R86, SRZ ;  /* 0x0000000000567805 */ /* 0x000fe2000001ff00 */
[----:B------:R-:W-:Y:S01]  /*1800*/  UMOV UR5, URZ ;  /* 0x0000003f00057c82 */ /* 0x000fe20008000000 */
[----:B------:R-:W-:-:S05]  /*1810*/  UMOV UR14, URZ ;  /* 0x0000003f000e7c82 */ /* 0x000fca0008000000 */
.L_x_50:
[----:B--2---:R-:W-:Y:S01]  /*1820*/  BAR.SYNC.DEFER_BLOCKING 0x0 ;  /* 0x0000000000007b1d */ /* 0x004fe20000010000 */
[----:B------:R-:W-:Y:S01]  /*1830*/  ULEA UR9, UR5, UR8, 0x3 ;  /* 0x0000000805097291 */ /* 0x000fe2000f8e183f */
[----:B----45:R-:W-:Y:S01]  /*1840*/  @!P2 IMAD.MOV.U32 R2, RZ, RZ, 0x1800 ;  /* 0x00001800ff02a424 */ /* 0x030fe200078e00ff */
[----:B------:R-:W-:Y:S01]  /*1850*/  ELECT P0, URZ, PT ;  /* 0x00000000003f782f */ /* 0x000fe20003800000 */
[----:B------:R-:W-:-:S03]  /*1860*/  ULEA UR12, UR5, UR8, 0xb ;  /* 0x00000008050c7291 */ /* 0x000fc6000f8e583f */
[----:B------:R-:W-:Y:S02]  /*1870*/  ISETP.LT.U32.AND P0, PT, R7, 0x20, P0 ;  /* 0x000000200700780c */ /* 0x000fe40000701070 */
[----:B------:R-:W-:Y:S01]  /*1880*/  ELECT P1, URZ, PT ;  /* 0x00000000003f782f */ /* 0x000fe20003820000 */
[----:B------:R-:W-:-:S03]  /*1890*/  UIADD3 UR12, UR12, 0x4000, URZ ;  /* 0x000040000c0c7890 */ /* 0x000fc6000fffe03f */
[----:B------:R-:W-:Y:S01]  /*18a0*/  ISETP.LT.U32.AND P1, PT, R7, 0x20, P1 ;  /* 0x000000200700780c */ /* 0x000fe20000f21070 */
[----:B------:R-:W-:Y:S01]  /*18b0*/  ULEA UR16, UR5, UR8, 0xc ;  /* 0x0000000805107291 */ /* 0x000fe2000f8e603f */
[----:B------:R-:W-:-:S05]  /*18c0*/  UMOV UR18, UR14 ;  /* 0x0000000e00127c82 */ /* 0x000fca0008000000 */
[----:B------:R-:W-:Y:S01]  /*18d0*/  VOTEU.ANY UP0, P0 ;  /* 0x00000000003f7886 */ /* 0x000fe20000000100 */
[----:B------:R-:W-:Y:S01]  /*18e0*/  VOTEU.ANY UP2, P0 ;  /* 0x00000000003f7886 */ /* 0x000fe20000040100 */
[----:B------:R1:W-:Y:S03]  /*18f0*/  @!P2 SYNCS.ARRIVE.TRANS64 RZ, [UR9+0x6000], R2 ;  /* 0x00600002ffffa9a7 */ /* 0x0003e60008000009 */
[----:B------:R-:W-:Y:S01]  /*1900*/  @UP0 UIADD3 UR13, UR9, 0x6000, URZ ;  /* 0x00006000090d0890 */ /* 0x000fe2000fffe03f */
[----:B------:R-:W-:Y:S01]  /*1910*/  @UP0 UMOV UR10, UR6 ;  /* 0x00000006000a0c82 */ /* 0x000fe20008000000 */
[----:B------:R-:W-:Y:S01]  /*1920*/  @UP0 UMOV UR11, UR7 ;  /* 0x00000007000b0c82 */ /* 0x000fe20008000000 */
[----:B------:R-:W-:Y:S01]  /*1930*/  BAR.SYNC.DEFER_BLOCKING 0x0 ;  /* 0x0000000000007b1d */ /* 0x000fe20000010000 */
[----:B-1----:R-:W-:-:S05]  /*1940*/  IMAD.U32 R2, RZ, RZ, UR4 ;  /* 0x00000004ff027e24 */ /* 0x002fca000f8e00ff */
[----:B------:R-:W-:Y:S01]  /*1950*/  VOTEU.ANY UP1, P1 ;  /* 0x00000000003f7886 */ /* 0x000fe20000820100 */
[----:B------:R-:W-:Y:S01]  /*1960*/  VOTEU.ANY UP3, P1 ;  /* 0x00000000003f7886 */ /* 0x000fe20000860100 */
[----:B------:R-:W-:-:S03]  /*1970*/  SHF.L.U32 R2, R2, 0x1f, RZ ;  /* 0x0000001f02027819 */ /* 0x000fc600000006ff */
[----:B------:R-:W-:Y:S01]  /*1980*/  @UP1 UIADD3 UR17, UR9, 0x6000, URZ ;  /* 0x0000600009111890 */ /* 0x000fe2000fffe03f */
[----:B------:R-:W-:Y:S01]  /*1990*/  @UP1 UMOV UR20, UR26 ;  /* 0x0000001a00141c82 */ /* 0x000fe20008000000 */
[----:B------:R-:W-:Y:S01]  /*19a0*/  @UP1 UMOV UR21, UR27 ;  /* 0x0000001b00151c82 */ /* 0x000fe20008000000 */
[----:B------:R1:W-:Y:S01]  /*19b0*/  @UP2 UTMALDG.2D [UR12], [UR10] ;  /* 0x0000000c0a0025b4 */ /* 0x0003e20008008000 */
[----:B------:R2:W-:Y:S06]  /*19c0*/  MEMBAR.ALL.CTA ;  /* 0x0000000000007992 */ /* 0x0005ec0000008000 */
[----:B--2---:R-:W2:Y:S02]  /*19d0*/  FENCE.VIEW.ASYNC.S ;  /* 0x00000000000073c6 */ /* 0x004ea40000000000 */
[----:B--2---:R-:W-:Y:S06]  /*19e0*/  BAR.SYNC.DEFER_BLOCKING 0x0 ;  /* 0x0000000000007b1d */ /* 0x004fec0000010000 */
[----:B------:R1:W-:Y:S02]  /*19f0*/  @UP3 UTMALDG.2D [UR16], [UR20] ;  /* 0x00000010140035b4 */ /* 0x0003e40008008000 */
[----:B------:R-:W-:Y:S06]  /*1a00*/  BAR.SYNC.DEFER_BLOCKING 0x0 ;  /* 0x0000000000007b1d */ /* 0x000fec0000010000 */
[----:B------:R-:W2:Y:S02]  /*1a10*/  SYNCS.PHASECHK.TRANS64.TRYWAIT P0, [UR9+0x6000], R2 ;  /* 0x00600002ff0075a7 */ /* 0x000ea40008000149 */
[----:B-12---:R-:W-:Y:S05]  /*1a20*/  @!P0 BRA `(.L_x_49) ;  /* 0x0000000400e88947 */ /* 0x006fea0003800000 */
.L_x_51:
[----:B------:R-:W1:Y:S01]  /*1a30*/  LDC R2, c[0x0][0x230] ;  /* 0x00008c00ff027b82 */ /* 0x000e620000000800 */
[----:B------:R-:W-:Y:S01]  /*1a40*/  UIADD3 UR14, UR14, 0x20, URZ ;  /* 0x000000200e0e7890 */ /* 0x000fe2000fffe03f */
[----:B------:R-:W-:Y:S02]  /*1a50*/  WARPGROUP.DEPBAR.LE gsb0, 0x0 ;  /* 0x00008000000079c5 */ /* 0x000fe40000010000 */
[----:B------:R-:W-:Y:S01]  /*1a60*/  USHF.R.U32.HI UR22, URZ, 0x4, UR16 ;  /* 0x000000043f167899 */ /* 0x000fe20008011610 */
[----:B------:R-:W-:Y:S01]  /*1a70*/  WARPGROUP.ARRIVE ;  /* 0x00000000000079c5 */ /* 0x000fe20000000000 */
[----:B------:R-:W-:Y:S02]  /*1a80*/  USHF.R.U32.HI UR20, URZ, 0x4, UR12 ;  /* 0x000000043f147899 */ /* 0x000fe4000801160c */
[----:B------:R-:W-:Y:S02]  /*1a90*/  UIADD3 UR5, UR5, 0x1, URZ ;  /* 0x0000000105057890 */ /* 0x000fe4000fffe03f */
[----:B------:R-:W-:-:S02]  /*1aa0*/  USGXT.U32 UR22, UR22, 0xe ;  /* 0x0000000e1616789a */ /* 0x000fc40008000000 */
[----:B------:R-:W-:Y:S02]  /*1ab0*/  USGXT.U32 UR20, UR20, 0xe ;  /* 0x0000000e1414789a */ /* 0x000fe40008000000 */
[----:B------:R-:W-:Y:S01]  /*1ac0*/  UISETP.NE.U32.AND UP0, UPT, UR5, 0x4, UPT ;  /* 0x000000040500788c */ /* 0x000fe2000bf05070 */
[----:B------:R-:W-:Y:S01]  /*1ad0*/  UMOV UR23, 0xc0000010 ;  /* 0xc000001000177882 */ /* 0x000fe20000000000 */
[----:B------:R-:W-:Y:S02]  /*1ae0*/  UMOV UR21, 0xc0000010 ;  /* 0xc000001000157882 */ /* 0x000fe40000000000 */
[----:B------:R-:W-:Y:S02]  /*1af0*/  USEL UR9, URZ, 0x1, UP0 ;  /* 0x000000013f097887 */ /* 0x000fe40008000000 */
[----:B------:R-:W-:Y:S01]  /*1b00*/  USEL UR5, UR5, URZ, UP0 ;  /* 0x0000003f05057287 */ /* 0x000fe20008000000 */
[----:B------:R-:W-:Y:S01]  /*1b10*/  QGMMA.64x128x32.F32.E4M3.E4M3 R24, gdesc[UR20], R24, gsb0 ;  /* 0x01e00000141879f3 */ /* 0x000fe20008000818 */
[----:B------:R-:W-:Y:S01]  /*1b20*/  ULOP3.LUT UR4, UR4, UR9, URZ, 0x3c, !UPT ;  /* 0x0000000904047292 */ /* 0x000fe2000f8e3c3f */
[----:B-1----:R-:W-:-:S13]  /*1b30*/  ISETP.LE.AND P0, PT, R2, UR14, PT ;  /* 0x0000000e02007c0c */ /* 0x002fda000bf03270 */
[----:B------:R-:W-:Y:S05]  /*1b40*/  @!P0 BRA `(.L_x_50) ;  /* 0xfffffffc00348947 */ /* 0x000fea000383ffff */
.L_x_48:
[----:B------:R-:W-:Y:S02]  /*1b50*/  WARPGROUP.DEPBAR.LE gsb0, 0x0 ;  /* 0x00008000000079c5 */ /* 0x000fe40000010000 */
[----:B--2---:R-:W-:Y:S01]  /*1b60*/  BAR.SYNC.DEFER_BLOCKING 0x0 ;  /* 0x0000000000007b1d */ /* 0x004fe20000010000 */
[C---:B----45:R-:W-:Y:S01]  /*1b70*/  IMAD.SHL.U32 R2, R0.reuse, 0x40, RZ ;  /* 0x0000004000027824 */ /* 0x070fe200078e00ff */
[C---:B------:R-:W-:Y:S01]  /*1b80*/  LOP3.LUT R3, R0.reuse, 0x1c, RZ, 0xc0, !PT ;  /* 0x0000001c00037812 */ /* 0x040fe200078ec0ff */
[----:B---3--:R-:W-:Y:S01]  /*1b90*/  IMAD.SHL.U32 R4, R0, 0x2, RZ ;  /* 0x0000000200047824 */ /* 0x008fe200078e00ff */
[----:B------:R-:W-:Y:S02]  /*1ba0*/  ELECT P0, URZ, PT ;  /* 0x00000000003f782f */ /* 0x000fe40003800000 */
[----:B------:R-:W-:Y:S01]  /*1bb0*/  F2FP.SATFINITE.E4M3.F32.PACK_AB_MERGE_C R24, R25, R24, RZ ;  /* 0x000000181918723e */ /* 0x000fe200048070ff */
[----:B------:R-:W-:Y:S01]  /*1bc0*/  UMOV UR9, UR19 ;  /* 0x0000001300097c82 */ /* 0x000fe20008000000 */
[----:B------:R-:W-:Y:S01]  /*1bd0*/  LOP3.LUT R2, R2, 0x1800, RZ, 0xc0, !PT ;  /* 0x0000180002027812 */ /* 0x000fe200078ec0ff */
[----:B------:R-:W-:Y:S01]  /*1be0*/  UMOV UR10, UR15 ;  /* 0x0000000f000a7c82 */ /* 0x000fe20008000000 */
[----:B------:R-:W-:-:S02]  /*1bf0*/  LOP3.LUT R4, R4, 0x6, RZ, 0xc0, !PT ;  /* 0x0000000604047812 */ /* 0x000fc400078ec0ff */
[----:B------:R-:W-:Y:S01]  /*1c00*/  F2FP.SATFINITE.E4M3.F32.PACK_AB_MERGE_C R26, R27, R26, RZ ;  /* 0x0000001a1b1a723e */ /* 0x000fe200048070ff */
[----:B------:R-:W-:Y:S01]  /*1c10*/  IMAD R2, R3, 0x20, R2 ;  /* 0x0000002003027824 */ /* 0x000fe200078e0202 */
[----:B------:R-:W-:Y:S01]  /*1c20*/  F2FP.SATFINITE.E4M3.F32.PACK_AB_MERGE_C R28, R29, R28, RZ ;  /* 0x0000001c1d1c723e */ /* 0x000fe200048070ff */
[----:B------:R-:W-:Y:S01]  /*1c30*/  IMAD R3, R3, 0x4, R4 ;  /* 0x0000000403037824 */ /* 0x000fe200078e0204 */
[----:B------:R-:W-:Y:S02]  /*1c40*/  F2FP.SATFINITE.E4M3.F32.PACK_AB_MERGE_C R30, R31, R30, RZ ;  /* 0x0000001e1f1e723e */ /* 0x000fe400048070ff */
[----:B------:R-:W-:Y:S01]  /*1c50*/  F2FP.SATFINITE.E4M3.F32.PACK_AB_MERGE_C R32, R33, R32, RZ ;  /* 0x000000202120723e */ /* 0x000fe200048070ff */
[----:B------:R-:W-:Y:S01]  /*1c60*/  IMAD.IADD R3, R2, 0x1, R3 ;  /* 0x0000000102037824 */ /* 0x000fe200078e0203 */
[----:B------:R-:W-:Y:S02]  /*1c70*/  F2FP.SATFINITE.E4M3.F32.PACK_AB_MERGE_C R34, R35, R34, RZ ;  /* 0x000000222322723e */ /* 0x000fe400048070ff */
[----:B------:R-:W-:-:S02]  /*1c80*/  F2FP.SATFINITE.E4M3.F32.PACK_AB_MERGE_C R36, R37, R36, RZ ;  /* 0x000000242524723e */ /* 0x000fc400048070ff */
[----:B------:R-:W-:Y:S01]  /*1c90*/  F2FP.SATFINITE.E4M3.F32.PACK_AB_MERGE_C R38, R39, R38, RZ ;  /* 0x000000262726723e */ /* 0x000fe200048070ff */
[----:B------:R-:W1:Y:S02]  /*1ca0*/  @!P2 SYNCS.CCTL.IV [UR8+0x6000] ;  /* 0x00600000ff00a9b1 */ /* 0x000e640008000008 */
[----:B-1----:R-:W-:Y:S01]  /*1cb0*/  BAR.SYNC.DEFER_BLOCKING 0x0 ;  /* 0x0000000000007b1d */ /* 0x002fe20000010000 */
[----:B------:R-:W-:Y:S02]  /*1cc0*/  ISETP.LT.U32.AND P0, PT, R7, 0x20, P0 ;  /* 0x000000200700780c */ /* 0x000fe40000701070 */
[----:B------:R-:W-:Y:S02]  /*1cd0*/  LOP3.LUT R5, R3, 0x10, RZ, 0x3c, !PT ;  /* 0x0000001003057812 */ /* 0x000fe400078e3cff */
[----:B------:R-:W-:Y:S02]  /*1ce0*/  F2FP.SATFINITE.E4M3.F32.PACK_AB_MERGE_C R40, R41, R40, RZ ;  /* 0x000000282928723e */ /* 0x000fe400048070ff */
[----:B------:R-:W-:-:S02]  /*1cf0*/  F2FP.SATFINITE.E4M3.F32.PACK_AB_MERGE_C R42, R43, R42, RZ ;  /* 0x0000002a2b2a723e */ /* 0x000fc400048070ff */
[----:B------:R-:W-:Y:S02]  /*1d00*/  F2FP.SATFINITE.E4M3.F32.PACK_AB_MERGE_C R44, R45, R44, RZ ;  /* 0x0000002c2d2c723e */ /* 0x000fe400048070ff */
[----:B------:R-:W-:Y:S02]  /*1d10*/  F2FP.SATFINITE.E4M3.F32.PACK_AB_MERGE_C R46, R47, R46, RZ ;  /* 0x0000002e2f2e723e */ /* 0x000fe400048070ff */
[----:B------:R-:W-:Y:S01]  /*1d20*/  LOP3.LUT R7, R3, 0x20, RZ, 0x3c, !PT ;  /* 0x0000002003077812 */ /* 0x000fe200078e3cff */
[----:B------:R-:W-:Y:S01]  /*1d30*/  VOTEU.ANY UP0, P0 ;  /* 0x00000000003f7886 */ /* 0x000fe20000000100 */
[----:B------:R-:W-:Y:S01]  /*1d40*/  F2FP.SATFINITE.E4M3.F32.PACK_AB_MERGE_C R48, R49, R48, RZ ;  /* 0x000000303130723e */ /* 0x000fe200048070ff */
[----:B------:R-:W-:Y:S01]  /*1d50*/  VOTEU.ANY UP1, P0 ;  /* 0x00000000003f7886 */ /* 0x000fe20000020100 */
[----:B------:R-:W-:Y:S02]  /*1d60*/  F2FP.SATFINITE.E4M3.F32.PACK_AB_MERGE_C R50, R51, R50, RZ ;  /* 0x000000323332723e */ /* 0x000fe400048070ff */
[----:B------:R-:W-:Y:S01]  /*1d70*/  F2FP.SATFINITE.E4M3.F32.PACK_AB_MERGE_C R52, R53, R52, RZ ;  /* 0x000000343534723e */ /* 0x000fe200048070ff */
[----:B------:R-:W-:Y:S01]  /*1d80*/  @UP0 UMOV UR12, UR24 ;  /* 0x00000018000c0c82 */ /* 0x000fe20008000000 */
[----:B------:R-:W-:Y:S01]  /*1d90*/  F2FP.SATFINITE.E4M3.F32.PACK_AB_MERGE_C R54, R55, R54, RZ ;  /* 0x000000363736723e */ /* 0x000fe200048070ff */
[----:B------:R-:W-:Y:S01]  /*1da0*/  @UP0 UMOV UR13, UR25 ;  /* 0x00000019000d0c82 */ /* 0x000fe20008000000 */
[----:B------:R-:W-:Y:S01]  /*1db0*/  LOP3.LUT R9, R3, 0x30, RZ, 0x3c, !PT ;  /* 0x0000003003097812 */ /* 0x000fe200078e3cff */
[----:B------:R-:W1:Y:S02]  /*1dc0*/  @!P2 SYNCS.CCTL.IV [UR8+0x6008] ;  /* 0x00600800ff00a9b1 */ /* 0x000e640008000008 */
[----:B-1----:R-:W-:Y:S01]  /*1dd0*/  BAR.SYNC.DEFER_BLOCKING 0x0 ;  /* 0x0000000000007b1d */ /* 0x002fe20000010000 */
[----:B------:R-:W-:-:S02]  /*1de0*/  F2FP.SATFINITE.E4M3.F32.PACK_AB_MERGE_C R56, R57, R56, RZ ;  /* 0x000000383938723e */ /* 0x000fc400048070ff */
[----:B------:R-:W-:Y:S02]  /*1df0*/  F2FP.SATFINITE.E4M3.F32.PACK_AB_MERGE_C R58, R59, R58, RZ ;  /* 0x0000003a3b3a723e */ /* 0x000fe400048070ff */
[----:B------:R-:W-:Y:S02]  /*1e00*/  F2FP.SATFINITE.E4M3.F32.PACK_AB_MERGE_C R60, R61, R60, RZ ;  /* 0x0000003c3d3c723e */ /* 0x000fe400048070ff */
[----:B------:R-:W-:Y:S02]  /*1e10*/  F2FP.SATFINITE.E4M3.F32.PACK_AB_MERGE_C R62, R63, R62, RZ ;  /* 0x0000003e3f3e723e */ /* 0x000fe400048070ff */
[----:B------:R-:W-:Y:S02]  /*1e20*/  LOP3.LUT R11, R3, 0x40, RZ, 0x3c, !PT ;  /* 0x00000040030b7812 */ /* 0x000fe400078e3cff */
[----:B------:R-:W-:Y:S02]  /*1e30*/  F2FP.SATFINITE.E4M3.F32.PACK_AB_MERGE_C R64, R65, R64, RZ ;  /* 0x000000404140723e */ /* 0x000fe400048070ff */
[----:B------:R-:W-:-:S02]  /*1e40*/  F2FP.SATFINITE.E4M3.F32.PACK_AB_MERGE_C R66, R67, R66, RZ ;  /* 0x000000424342723e */ /* 0x000fc400048070ff */
[----:B------:R-:W-:Y:S02]  /*1e50*/  F2FP.SATFINITE.E4M3.F32.PACK_AB_MERGE_C R68, R69, R68, RZ ;  /* 0x000000444544723e */ /* 0x000fe400048070ff */
[----:B------:R-:W-:Y:S02]  /*1e60*/  F2FP.SATFINITE.E4M3.F32.PACK_AB_MERGE_C R70, R71, R70, RZ ;  /* 0x000000464746723e */ /* 0x000fe400048070ff */
[----:B------:R-:W-:Y:S02]  /*1e70*/  F2FP.SATFINITE.E4M3.F32.PACK_AB_MERGE_C R72, R73, R72, RZ ;  /* 0x000000484948723e */ /* 0x000fe400048070ff */
[----:B------:R-:W-:Y:S02]  /*1e80*/  F2FP.SATFINITE.E4M3.F32.PACK_AB_MERGE_C R74, R75, R74, RZ ;  /* 0x0000004a4b4a723e */ /* 0x000fe400048070ff */
[----:B------:R-:W-:Y:S01]  /*1e90*/  F2FP.SATFINITE.E4M3.F32.PACK_AB_MERGE_C R76, R77, R76, RZ ;  /* 0x0000004c4d4c723e */ /* 0x000fe200048070ff */
[----:B------:R-:W1:Y:S02]  /*1ea0*/  @!P2 SYNCS.CCTL.IV [UR8+0x6010] ;  /* 0x00601000ff00a9b1 */ /* 0x000e640008000008 */
[----:B-1----:R-:W-:Y:S01]  /*1eb0*/  BAR.SYNC.DEFER_BLOCKING 0x0 ;  /* 0x0000000000007b1d */ /* 0x002fe20000010000 */
[----:B------:R-:W-:-:S02]  /*1ec0*/  F2FP.SATFINITE.E4M3.F32.PACK_AB_MERGE_C R78, R79, R78, RZ ;  /* 0x0000004e4f4e723e */ /* 0x000fc400048070ff */
[----:B------:R-:W-:Y:S02]  /*1ed0*/  F2FP.SATFINITE.E4M3.F32.PACK_AB_MERGE_C R80, R81, R80, RZ ;  /* 0x000000505150723e */ /* 0x000fe400048070ff */
[----:B------:R-:W-:Y:S02]  /*1ee0*/  F2FP.SATFINITE.E4M3.F32.PACK_AB_MERGE_C R82, R83, R82, RZ ;  /* 0x000000525352723e */ /* 0x000fe400048070ff */
[----:B------:R-:W-:Y:S02]  /*1ef0*/  F2FP.SATFINITE.E4M3.F32.PACK_AB_MERGE_C R84, R85, R84, RZ ;  /* 0x000000545554723e */ /* 0x000fe400048070ff */
[----:B------:R-:W-:Y:S01]  /*1f00*/  F2FP.SATFINITE.E4M3.F32.PACK_AB_MERGE_C R86, R87, R86, RZ ;  /* 0x000000565756723e */ /* 0x000fe200048070ff */
[----:B------:R-:W1:Y:S02]  /*1f10*/  @!P2 SYNCS.CCTL.IV [UR8+0x6018] ;  /* 0x00601800ff00a9b1 */ /* 0x000e640008000008 */
[----:B-1----:R-:W-:Y:S04]  /*1f20*/  STS.U16 [R3+UR8], R24 ;  /* 0x0000001803007988 */ /* 0x002fe80008000408 */
[----:B------:R-:W-:Y:S04]  /*1f30*/  STS.U16 [R3+UR8+0x400], R26 ;  /* 0x0004001a03007988 */ /* 0x000fe80008000408 */
[----:B------:R-:W-:Y:S04]  /*1f40*/  STS.U16 [R3+UR8+0x8], R28 ;  /* 0x0000081c03007988 */ /* 0x000fe80008000408 */
[----:B------:R-:W-:Y:S04]  /*1f50*/  STS.U16 [R3+UR8+0x408], R30 ;  /* 0x0004081e03007988 */ /* 0x000fe80008000408 */
[----:B------:R-:W-:Y:S04]  /*1f60*/  STS.U16 [R5+UR8], R32 ;  /* 0x0000002005007988 */ /* 0x000fe80008000408 */
[----:B------:R-:W-:Y:S04]  /*1f70*/  STS.U16 [R5+UR8+0x400], R34 ;  /* 0x0004002205007988 */ /* 0x000fe80008000408 */
[----:B------:R-:W-:Y:S04]  /*1f80*/  STS.U16 [R5+UR8+0x8], R36 ;  /* 0x0000082405007988 */ /* 0x000fe80008000408 */
[----:B------:R1:W-:Y:S04]  /*1f90*/  STS.U16 [R5+UR8+0x408], R38 ;  /* 0x0004082605007988 */ /* 0x0003e80008000408 */
[----:B------:R-:W-:Y:S04]  /*1fa0*/  STS.U16 [R7+UR8], R40 ;  /* 0x0000002807007988 */ /* 0x000fe80008000408 */
[----:B------:R-:W-:Y:S01]  /*1fb0*/  STS.U16 [R7+UR8+0x400], R42 ;  /* 0x0004002a07007988 */ /* 0x000fe20008000408 */
[----:B-1----:R-:W-:-:S03]  /*1fc0*/  LOP3.LUT R5, R3, 0x50, RZ, 0x3c, !PT ;  /* 0x0000005003057812 */ /* 0x002fc600078e3cff */
[----:B------:R-:W-:Y:S04]  /*1fd0*/  STS.U16 [R7+UR8+0x8], R44 ;  /* 0x0000082c07007988 */ /* 0x000fe80008000408 */
[----:B------:R1:W-:Y:S04]  /*1fe0*/  STS.U16 [R7+UR8+0x408], R46 ;  /* 0x0004082e07007988 */ /* 0x0003e80008000408 */
[----:B------:R-:W-:Y:S04]  /*1ff0*/  STS.U16 [R9+UR8], R48 ;  /* 0x0000003009007988 */ /* 0x000fe80008000408 */
[----:B------:R-:W-:Y:S01]  /*2000*/  STS.U16 [R9+UR8+0x400], R50 ;  /* 0x0004003209007988 */ /* 0x000fe20008000408 */
[----:B-1----:R-:W-:-:S02]  /*2010*/  LOP3.LUT R7, R3, 0x60, RZ, 0x3c, !PT ;  /* 0x0000006003077812 */ /* 0x002fc400078e3cff */
[----:B------:R-:W-:Y:S01]  /*2020*/  LOP3.LUT R3, R3, 0x70, RZ, 0x3c, !PT ;  /* 0x0000007003037812 */ /* 0x000fe200078e3cff */
[----:B------:R-:W-:Y:S04]  /*2030*/  STS.U16 [R9+UR8+0x8], R52 ;  /* 0x0000083409007988 */ /* 0x000fe80008000408 */
[----:B------:R-:W-:Y:S04]  /*2040*/  STS.U16 [R9+UR8+0x408], R54 ;  /* 0x0004083609007988 */ /* 0x000fe80008000408 */
[----:B------:R-:W-:Y:S04]  /*2050*/  STS.U16 [R11+UR8], R56 ;  /* 0x000000380b007988 */ /* 0x000fe80008000408 */
[----:B------:R-:W-:Y:S04]  /*2060*/  STS.U16 [R11+UR8+0x400], R58 ;  /* 0x0004003a0b007988 */ /* 0x000fe80008000408 */
        /* <DEDUP_REMOVED lines=13> */
[----:B------:R-:W-:Y:S01]  /*2140*/  STS.U16 [R3+UR8+0x408], R86 ;  /* 0x0004085603007988 */ /* 0x000fe20008000408 */
[----:B------:R1:W-:Y:S06]  /*2150*/  MEMBAR.ALL.CTA ;  /* 0x0000000000007992 */ /* 0x0003ec0000008000 */
[----:B-1----:R-:W1:Y:S02]  /*2160*/  FENCE.VIEW.ASYNC.S ;  /* 0x00000000000073c6 */ /* 0x002e640000000000 */
[----:B-1----:R-:W-:Y:S06]  /*2170*/  BAR.SYNC.DEFER_BLOCKING 0x0 ;  /* 0x0000000000007b1d */ /* 0x002fec0000010000 */
[----:B------:R1:W-:Y:S01]  /*2180*/  @UP1 UTMASTG.2D [UR8], [UR12] ;  /* 0x000000080c0013b5 */ /* 0x0003e20008008000 */
[----:B------:R0:W-:Y:S01]  /*2190*/  UTMACMDFLUSH ;  /* 0x00000000000079b7 */ /* 0x0001e20000000000 */
[----:B------:R-:W-:-:S04]  /*21a0*/  DEPBAR.LE SB0, 0x0 ;  /* 0x000080000000791a */ /* 0x000fc80000000000 */
[----:B------:R-:W-:Y:S06]  /*21b0*/  BAR.SYNC.DEFER_BLOCKING 0x0 ;  /* 0x0000000000007b1d */ /* 0x000fec0000010000 */
[----:B-1----:R-:W-:Y:S05]  /*21c0*/  EXIT ;  /* 0x000000000000794d */ /* 0x002fea0003800000 */
.L_x_49:
[----:B------:R-:W1:Y:S02]  /*21d0*/  SYNCS.PHASECHK.TRANS64.TRYWAIT P0, [UR9+0x6000], R2 ;  /* 0x00600002ff0075a7 */ /* 0x000e640008000149 */
[----:B-1----:R-:W-:Y:S05]  /*21e0*/  @!P0 BRA `(.L_x_49) ;  /* 0xfffffffc00f88947 */ /* 0x002fea000383ffff */
[----:B------:R-:W-:Y:S05]  /*21f0*/  BRA `(.L_x_51) ;  /* 0xfffffff8000c7947 */ /* 0x000fea000383ffff */
.L_x_52:
[----:B------:R-:W-:-:S00]  /*2200*/  BRA `(.L_x_52) ;  /* 0xfffffffc00fc7947 */ /* 0x000fc0000383ffff */
[----:B------:R-:W-:-:S00]  /*2210*/  NOP ;  /* 0x0000000000007918 */ /* 0x000fc00000000000 */
        /* <DEDUP_REMOVED lines=14> */
.L_x_53:


//--------------------- .nv.shared.gluon_wgmma    --------------------------
	.section	.nv.shared.gluon_wgmma,"aw",@nobits
	.sectionflags	@""
	.align	16
	.zero		1024


//--------------------- .nv.shared.reserved.0     --------------------------
	.section	.nv.shared.reserved.0,"aw",@nobits
	.weak		__nv_reservedSMEM_offset_0_alias
	.size		__nv_reservedSMEM_offset_0_alias, 0, 0
	.other		__nv_reservedSMEM_offset_0_alias,@"STO_CUDA_RESERVED_SHARED STV_DEFAULT"
__nv_reservedSMEM_offset_0_alias:
	.zero		0


//--------------------- .nv.constant0.gluon_wgmma --------------------------
	.section	.nv.constant0.gluon_wgmma,"a",@progbits
	.sectionflags	@""
	.align	4
.nv.constant0.gluon_wgmma:
	.zero		608


//--------------------- SYMBOLS --------------------------

	.type		.nv.reservedSmem.offset0,@object
	.size		.nv.reservedSmem.offset0,0x4
